	.target	sm_80

	.elftype	@"ET_EXEC"


//--------------------- .note.nv.tkinfo           --------------------------
	.section	.note.nv.tkinfo,"",@"SHT_NOTE"
	.sectionflags	@"SHF_NOTE_NV_TKINFO"
	.tkinfo
        /*0018*/ 	.word	0x00000002
        /*0030*/ 	.string	""
        /*0030*/ 	.string	"ptxas"
        /*0030*/ 	.string	"Cuda compilation tools, release 13.0, V13.0.88"
        /*0030*/ 	.string	"Build cuda_13.0.r13.0/compiler.36424714_0"
        /*0030*/ 	.string	"-v  -suppress-debug-info  -lineinfo  -arch sm_80 "



//--------------------- .note.nv.cuinfo           --------------------------
	.section	.note.nv.cuinfo,"",@"SHT_NOTE"
	.sectionflags	@"SHF_NOTE_NV_CUINFO"
        /*0018*/ 	.short	0x0002
        /*001a*/ 	.short	0x0050
        /*001c*/ 	.short	0x0082
	.zero		2


//--------------------- .nv.info                  --------------------------
	.section	.nv.info,"",@"SHT_CUDA_INFO"
	.align	4


	//----- nvinfo : EIATTR_REGCOUNT
	.align		4
        /*0000*/ 	.byte	0x04, 0x2f
        /*0002*/ 	.short	(.L_2 - .L_1)
	.align		4
.L_1:
        /*0004*/ 	.word	index@(attn_fwd)
        /*0008*/ 	.word	0x00000048


	//----- nvinfo : EIATTR_FRAME_SIZE
	.align		4
.L_2:
        /*000c*/ 	.byte	0x04, 0x11
        /*000e*/ 	.short	(.L_4 - .L_3)
	.align		4
.L_3:
        /*0010*/ 	.word	index@(attn_fwd)
        /*0014*/ 	.word	0x00000000


	//----- nvinfo : EIATTR_MIN_STACK_SIZE
	.align		4
.L_4:
        /*0018*/ 	.byte	0x04, 0x12
        /*001a*/ 	.short	(.L_6 - .L_5)
	.align		4
.L_5:
        /*001c*/ 	.word	index@(attn_fwd)
        /*0020*/ 	.word	0x00000000
.L_6:


//--------------------- .nv.info.attn_fwd         --------------------------
	.section	.nv.info.attn_fwd,"",@"SHT_CUDA_INFO"
	.sectionflags	@""
	.align	4


	//----- nvinfo : EIATTR_CUDA_API_VERSION
	.align		4
        /*0000*/ 	.byte	0x04, 0x37
        /*0002*/ 	.short	(.L_8 - .L_7)
.L_7:
        /*0004*/ 	.word	0x00000082


	//----- nvinfo : EIATTR_SW2861232_WAR
	.align		4
.L_8:
        /*0008*/ 	.byte	0x01, 0x35
	.zero		2


	//----- nvinfo : EIATTR_PARAM_CBANK
	.align		4
        /*000c*/ 	.byte	0x04, 0x0a
        /*000e*/ 	.short	(.L_10 - .L_9)
	.align		4
.L_9:
        /*0010*/ 	.word	index@(.nv.constant0.attn_fwd)
        /*0014*/ 	.short	0x0160
        /*0016*/ 	.short	0x0088


	//----- nvinfo : EIATTR_CBANK_PARAM_SIZE
	.align		4
.L_10:
        /*0018*/ 	.byte	0x03, 0x19
        /*001a*/ 	.short	0x0088


	//----- nvinfo : EIATTR_KPARAM_INFO
	.align		4
        /*001c*/ 	.byte	0x04, 0x17
        /*001e*/ 	.short	(.L_12 - .L_11)
.L_11:
        /*0020*/ 	.word	0x00000000
        /*0024*/ 	.short	0x0019
        /*0026*/ 	.short	0x0080
        /*0028*/ 	.byte	0x00, 0xf4, 0x21, 0x00


	//----- nvinfo : EIATTR_KPARAM_INFO
	.align		4
.L_12:
        /*002c*/ 	.byte	0x04, 0x17
        /*002e*/ 	.short	(.L_14 - .L_13)
.L_13:
        /*0030*/ 	.word	0x00000000
        /*0034*/ 	.short	0x0018
        /*0036*/ 	.short	0x0078
        /*0038*/ 	.byte	0x00, 0xf4, 0x21, 0x00


	//----- nvinfo : EIATTR_KPARAM_INFO
	.align		4
.L_14:
        /*003c*/ 	.byte	0x04, 0x17
        /*003e*/ 	.short	(.L_16 - .L_15)
.L_15:
        /*0040*/ 	.word	0x00000000
        /*0044*/ 	.short	0x0017
        /*0046*/ 	.short	0x0070
        /*0048*/ 	.byte	0x00, 0xf0, 0x11, 0x00


	//----- nvinfo : EIATTR_KPARAM_INFO
	.align		4
.L_16:
        /*004c*/ 	.byte	0x04, 0x17
        /*004e*/ 	.short	(.L_18 - .L_17)
.L_17:
        /*0050*/ 	.word	0x00000000
        /*0054*/ 	.short	0x0016
        /*0056*/ 	.short	0x006c
        /*0058*/ 	.byte	0x00, 0xf0, 0x11, 0x00


	//----- nvinfo : EIATTR_KPARAM_INFO
	.align		4
.L_18:
        /*005c*/ 	.byte	0x04, 0x17
        /*005e*/ 	.short	(.L_20 - .L_19)
.L_19:
        /*0060*/ 	.word	0x00000000
        /*0064*/ 	.short	0x0015
        /*0066*/ 	.short	0x0068
        /*0068*/ 	.byte	0x00, 0xf0, 0x11, 0x00


	//----- nvinfo : EIATTR_KPARAM_INFO
	.align		4
.L_20:
        /*006c*/ 	.byte	0x04, 0x17
        /*006e*/ 	.short	(.L_22 - .L_21)
.L_21:
        /*0070*/ 	.word	0x00000000
        /*0074*/ 	.short	0x0014
        /*0076*/ 	.short	0x0064
        /*0078*/ 	.byte	0x00, 0xf0, 0x11, 0x00


	//----- nvinfo : EIATTR_KPARAM_INFO
	.align		4
.L_22:
        /*007c*/ 	.byte	0x04, 0x17
        /*007e*/ 	.short	(.L_24 - .L_23)
.L_23:
        /*0080*/ 	.word	0x00000000
        /*0084*/ 	.short	0x0013
        /*0086*/ 	.short	0x0060
        /*0088*/ 	.byte	0x00, 0xf0, 0x11, 0x00


	//----- nvinfo : EIATTR_KPARAM_INFO
	.align		4
.L_24:
        /*008c*/ 	.byte	0x04, 0x17
        /*008e*/ 	.short	(.L_26 - .L_25)
.L_25:
        /*0090*/ 	.word	0x00000000
        /*0094*/ 	.short	0x0012
        /*0096*/ 	.short	0x005c
        /*0098*/ 	.byte	0x00, 0xf0, 0x11, 0x00


	//----- nvinfo : EIATTR_KPARAM_INFO
	.align		4
.L_26:
        /*009c*/ 	.byte	0x04, 0x17
        /*009e*/ 	.short	(.L_28 - .L_27)
.L_27:
        /*00a0*/ 	.word	0x00000000
        /*00a4*/ 	.short	0x0011
        /*00a6*/ 	.short	0x0058
        /*00a8*/ 	.byte	0x00, 0xf0, 0x11, 0x00


	//----- nvinfo : EIATTR_KPARAM_INFO
	.align		4
.L_28:
        /*00ac*/ 	.byte	0x04, 0x17
        /*00ae*/ 	.short	(.L_30 - .L_29)
.L_29:
        /*00b0*/ 	.word	0x00000000
        /*00b4*/ 	.short	0x0010
        /*00b6*/ 	.short	0x0054
        /*00b8*/ 	.byte	0x00, 0xf0, 0x11, 0x00


	//----- nvinfo : EIATTR_KPARAM_INFO
	.align		4
.L_30:
        /*00bc*/ 	.byte	0x04, 0x17
        /*00be*/ 	.short	(.L_32 - .L_31)
.L_31:
        /*00c0*/ 	.word	0x00000000
        /*00c4*/ 	.short	0x000f
        /*00c6*/ 	.short	0x0050
        /*00c8*/ 	.byte	0x00, 0xf0, 0x11, 0x00


	//----- nvinfo : EIATTR_KPARAM_INFO
	.align		4
.L_32:
        /*00cc*/ 	.byte	0x04, 0x17
        /*00ce*/ 	.short	(.L_34 - .L_33)
.L_33:
        /*00d0*/ 	.word	0x00000000
        /*00d4*/ 	.short	0x000e
        /*00d6*/ 	.short	0x004c
        /*00d8*/ 	.byte	0x00, 0xf0, 0x11, 0x00


	//----- nvinfo : EIATTR_KPARAM_INFO
	.align		4
.L_34:
        /*00dc*/ 	.byte	0x04, 0x17
        /*00de*/ 	.short	(.L_36 - .L_35)
.L_35:
        /*00e0*/ 	.word	0x00000000
        /*00e4*/ 	.short	0x000d
        /*00e6*/ 	.short	0x0048
        /*00e8*/ 	.byte	0x00, 0xf0, 0x11, 0x00


	//----- nvinfo : EIATTR_KPARAM_INFO
	.align		4
.L_36:
        /*00ec*/ 	.byte	0x04, 0x17
        /*00ee*/ 	.short	(.L_38 - .L_37)
.L_37:
        /*00f0*/ 	.word	0x00000000
        /*00f4*/ 	.short	0x000c
        /*00f6*/ 	.short	0x0044
        /*00f8*/ 	.byte	0x00, 0xf0, 0x11, 0x00


	//----- nvinfo : EIATTR_KPARAM_INFO
	.align		4
.L_38:
        /*00fc*/ 	.byte	0x04, 0x17
        /*00fe*/ 	.short	(.L_40 - .L_39)
.L_39:
        /*0100*/ 	.word	0x00000000
        /*0104*/ 	.short	0x000b
        /*0106*/ 	.short	0x0040
        /*0108*/ 	.byte	0x00, 0xf0, 0x11, 0x00


	//----- nvinfo : EIATTR_KPARAM_INFO
	.align		4
.L_40:
        /*010c*/ 	.byte	0x04, 0x17
        /*010e*/ 	.short	(.L_42 - .L_41)
.L_41:
        /*0110*/ 	.word	0x00000000
        /*0114*/ 	.short	0x000a
        /*0116*/ 	.short	0x003c
        /*0118*/ 	.byte	0x00, 0xf0, 0x11, 0x00


	//----- nvinfo : EIATTR_KPARAM_INFO
	.align		4
.L_42:
        /*011c*/ 	.byte	0x04, 0x17
        /*011e*/ 	.short	(.L_44 - .L_43)
.L_43:
        /*0120*/ 	.word	0x00000000
        /*0124*/ 	.short	0x0009
        /*0126*/ 	.short	0x0038
        /*0128*/ 	.byte	0x00, 0xf0, 0x11, 0x00


	//----- nvinfo : EIATTR_KPARAM_INFO
	.align		4
.L_44:
        /*012c*/ 	.byte	0x04, 0x17
        /*012e*/ 	.short	(.L_46 - .L_45)
.L_45:
        /*0130*/ 	.word	0x00000000
        /*0134*/ 	.short	0x0008
        /*0136*/ 	.short	0x0034
        /*0138*/ 	.byte	0x00, 0xf0, 0x11, 0x00


	//----- nvinfo : EIATTR_KPARAM_INFO
	.align		4
.L_46:
        /*013c*/ 	.byte	0x04, 0x17
        /*013e*/ 	.short	(.L_48 - .L_47)
.L_47:
        /*0140*/ 	.word	0x00000000
        /*0144*/ 	.short	0x0007
        /*0146*/ 	.short	0x0030
        /*0148*/ 	.byte	0x00, 0xf0, 0x11, 0x00


	//----- nvinfo : EIATTR_KPARAM_INFO
	.align		4
.L_48:
        /*014c*/ 	.byte	0x04, 0x17
        /*014e*/ 	.short	(.L_50 - .L_49)
.L_49:
        /*0150*/ 	.word	0x00000000
        /*0154*/ 	.short	0x0006
        /*0156*/ 	.short	0x002c
        /*0158*/ 	.byte	0x00, 0xf0, 0x11, 0x00


	//----- nvinfo : EIATTR_KPARAM_INFO
	.align		4
.L_50:
        /*015c*/ 	.byte	0x04, 0x17
        /*015e*/ 	.short	(.L_52 - .L_51)
.L_51:
        /*0160*/ 	.word	0x00000000
        /*0164*/ 	.short	0x0005
        /*0166*/ 	.short	0x0028
        /*0168*/ 	.byte	0x00, 0xf0, 0x11, 0x00


	//----- nvinfo : EIATTR_KPARAM_INFO
	.align		4
.L_52:
        /*016c*/ 	.byte	0x04, 0x17
        /*016e*/ 	.short	(.L_54 - .L_53)
.L_53:
        /*0170*/ 	.word	0x00000000
        /*0174*/ 	.short	0x0004
        /*0176*/ 	.short	0x0020
        /*0178*/ 	.byte	0x00, 0xf4, 0x21, 0x00


	//----- nvinfo : EIATTR_KPARAM_INFO
	.align		4
.L_54:
        /*017c*/ 	.byte	0x04, 0x17
        /*017e*/ 	.short	(.L_56 - .L_55)
.L_55:
        /*0180*/ 	.word	0x00000000
        /*0184*/ 	.short	0x0003
        /*0186*/ 	.short	0x0018
        /*0188*/ 	.byte	0x00, 0xf4, 0x21, 0x00


	//----- nvinfo : EIATTR_KPARAM_INFO
	.align		4
.L_56:
        /*018c*/ 	.byte	0x04, 0x17
        /*018e*/ 	.short	(.L_58 - .L_57)
.L_57:
        /*0190*/ 	.word	0x00000000
        /*0194*/ 	.short	0x0002
        /*0196*/ 	.short	0x0010
        /*0198*/ 	.byte	0x00, 0xf4, 0x21, 0x00


	//----- nvinfo : EIATTR_KPARAM_INFO
	.align		4
.L_58:
        /*019c*/ 	.byte	0x04, 0x17
        /*019e*/ 	.short	(.L_60 - .L_59)
.L_59:
        /*01a0*/ 	.word	0x00000000
        /*01a4*/ 	.short	0x0001
        /*01a6*/ 	.short	0x0008
        /*01a8*/ 	.byte	0x00, 0xf4, 0x21, 0x00


	//----- nvinfo : EIATTR_KPARAM_INFO
	.align		4
.L_60:
        /*01ac*/ 	.byte	0x04, 0x17
        /*01ae*/ 	.short	(.L_62 - .L_61)
.L_61:
        /*01b0*/ 	.word	0x00000000
        /*01b4*/ 	.short	0x0000
        /*01b6*/ 	.short	0x0000
        /*01b8*/ 	.byte	0x00, 0xf4, 0x21, 0x00


	//----- nvinfo : EIATTR_MAXREG_COUNT
	.align		4
.L_62:
        /*01bc*/ 	.byte	0x03, 0x1b
        /*01be*/ 	.short	0x00ff


	//----- nvinfo : EIATTR_NUM_BARRIERS
	.align		4
        /*01c0*/ 	.byte	0x02, 0x4c
        /*01c2*/ 	.byte	0x01
	.zero		1


	//----- nvinfo : EIATTR_MERCURY_ISA_VERSION
	.align		4
        /*01c4*/ 	.byte	0x03, 0x5f
        /*01c6*/ 	.short	0x0000


	//----- nvinfo : EIATTR_COOP_GROUP_MASK_REGIDS
	.align		4
        /*01c8*/ 	.byte	0x04, 0x29
        /*01ca*/ 	.short	(.L_64 - .L_63)


	//   ....[0]....
.L_63:
        /*01cc*/ 	.word	0xffffffff


	//   ....[1]....
        /*01d0*/ 	.word	0xffffffff


	//   ....[2]....
        /*01d4*/ 	.word	0xffffffff


	//   ....[3]....
        /*01d8*/ 	.word	0xffffffff


	//   ....[4]....
        /*01dc*/ 	.word	0xffffffff


	//   ....[5]....
        /*01e0*/ 	.word	0xffffffff


	//   ....[6]....
        /*01e4*/ 	.word	0xffffffff


	//   ....[7]....
        /*01e8*/ 	.word	0xffffffff


	//----- nvinfo : EIATTR_COOP_GROUP_INSTR_OFFSETS
	.align		4
.L_64:
        /*01ec*/ 	.byte	0x04, 0x28
        /*01ee*/ 	.short	(.L_66 - .L_65)


	//   ....[0]....
.L_65:
        /*01f0*/ 	.word	0x00000f10


	//   ....[1]....
        /*01f4*/ 	.word	0x00000f40


	//   ....[2]....
        /*01f8*/ 	.word	0x00001170


	//   ....[3]....
        /*01fc*/ 	.word	0x000011b0


	//   ....[4]....
        /*0200*/ 	.word	0x00001390


	//   ....[5]....
        /*0204*/ 	.word	0x000013b0


	//   ....[6]....
        /*0208*/ 	.word	0x000016d0


	//   ....[7]....
        /*020c*/ 	.word	0x00001760


	//----- nvinfo : EIATTR_EXIT_INSTR_OFFSETS
	.align		4
.L_66:
        /*0210*/ 	.byte	0x04, 0x1c
        /*0212*/ 	.short	(.L_68 - .L_67)


	//   ....[0]....
.L_67:
        /*0214*/ 	.word	0x00002270


	//   ....[1]....
        /*0218*/ 	.word	0x00002310


	//----- nvinfo : EIATTR_REQNTID
	.align		4
.L_68:
        /*021c*/ 	.byte	0x04, 0x10
        /*021e*/ 	.short	(.L_70 - .L_69)
.L_69:
        /*0220*/ 	.word	0x00000080
        /*0224*/ 	.word	0x00000001
        /*0228*/ 	.word	0x00000001
.L_70:


//--------------------- .nv.callgraph             --------------------------
	.section	.nv.callgraph,"",@"SHT_CUDA_CALLGRAPH"
	.align	4
	.sectionentsize	8
	.align		4
        /*0000*/ 	.word	0x00000000
	.align		4
        /*0004*/ 	.word	0xffffffff
	.align		4
        /*0008*/ 	.word	0x00000000
	.align		4
        /*000c*/ 	.word	0xfffffffe
	.align		4
        /*0010*/ 	.word	0x00000000
	.align		4
        /*0014*/ 	.word	0xfffffffd
	.align		4
        /*0018*/ 	.word	0x00000000
	.align		4
        /*001c*/ 	.word	0xfffffffc


//--------------------- .nv.rel.action            --------------------------
	.section	.nv.rel.action,"",@"SHT_CUDA_RELOCINFO"
	.align	8
	.sectionentsize	8
        /*0000*/ 	.byte	0x73, 0x00, 0x00, 0x00, 0x00, 0x00, 0x00, 0x00, 0x00, 0x00, 0x00, 0x11, 0x25, 0x00, 0x05, 0x36


//--------------------- .nv.constant4             --------------------------
	.section	.nv.constant4,"a",@progbits
	.align	8
	.align		8
.nv.constant4:
        /*0000*/ 	.dword	_$_str


//--------------------- .nv.constant0.attn_fwd    --------------------------
	.section	.nv.constant0.attn_fwd,"a",@progbits
	.sectionflags	@""
	.align	4
.nv.constant0.attn_fwd:
	.zero		488


//--------------------- .text.attn_fwd            --------------------------
	.section	.text.attn_fwd,"ax",@progbits
	.sectioninfo	@"SHI_REGISTERS=72"
	.align	128
        .global         attn_fwd
        .type           attn_fwd,@function
        .size           attn_fwd,(.L_x_3 - attn_fwd)
        .other          attn_fwd,@"STO_CUDA_ENTRY STV_DEFAULT"
attn_fwd:
.text.attn_fwd:
[----:B------:R-:W-:Y:S02]  /*0000*/  IMAD.MOV.U32 R1, RZ, RZ, c[0x0][0x28] ;  /* 0x00000a00ff017624 */ /* 0x000fe400078e00ff */
[----:B------:R-:W0:Y:S01]  /*0010*/  S2R R4, SR_CTAID.X ;  /* 0x0000000000047919 */ /* 0x000e220000002500 */
[----:B------:R-:W-:Y:S01]  /*0020*/  IMAD.MOV.U32 R6, RZ, RZ, c[0x0][0x198] ;  /* 0x00006600ff067624 */ /* 0x000fe200078e00ff */
[----:B------:R-:W-:Y:S02]  /*0030*/  ULDC.64 UR6, c[0x0][0x118] ;  /* 0x0000460000067ab9 */ /* 0x000fe40000000a00 */
[----:B------:R-:W1:Y:S04]  /*0040*/  S2R R63, SR_TID.X ;  /* 0x00000000003f7919 */ /* 0x000e680000002100 */
[----:B------:R-:W2:Y:S01]  /*0050*/  S2R R16, SR_CTAID.Y ;  /* 0x0000000000107919 */ /* 0x000ea20000002600 */
[----:B0-----:R-:W-:Y:S01]  /*0060*/  IMAD.SHL.U32 R4, R4, 0x20, RZ ;  /* 0x0000002004047824 */ /* 0x001fe200078e00ff */
[----:B-1----:R-:W-:-:S04]  /*0070*/  SHF.R.U32.HI R62, RZ, 0x5, R63 ;  /* 0x00000005ff3e7819 */ /* 0x002fc8000001163f */
[----:B------:R-:W-:Y:S02]  /*0080*/  LOP3.LUT R58, R4, 0x1f, R63, 0xf8, !PT ;  /* 0x0000001f043a7812 */ /* 0x000fe400078ef83f */
[----:B------:R-:W-:Y:S01]  /*0090*/  SGXT.U32 R62, R62, 0x2 ;  /* 0x000000023e3e781a */ /* 0x000fe20000000000 */
[----:B--2---:R-:W-:Y:S02]  /*00a0*/  IMAD R0, R16, c[0x0][0x190], RZ ;  /* 0x0000640010007a24 */ /* 0x004fe400078e02ff */
[----:B------:R-:W-:Y:S02]  /*00b0*/  IMAD R3, R58, c[0x0][0x194], RZ ;  /* 0x000065003a037a24 */ /* 0x000fe400078e02ff */
[----:B------:R-:W-:Y:S01]  /*00c0*/  IMAD R7, R62, c[0x0][0x198], RZ ;  /* 0x000066003e077a24 */ /* 0x000fe200078e02ff */
[----:B------:R-:W-:Y:S01]  /*00d0*/  SHF.L.U32 R2, R0, 0x1, RZ ;  /* 0x0000000100027819 */ /* 0x000fe200000006ff */
[----:B------:R-:W-:Y:S02]  /*00e0*/  IMAD.SHL.U32 R5, R3, 0x2, RZ ;  /* 0x0000000203057824 */ /* 0x000fe400078e00ff */
[----:B------:R-:W-:-:S02]  /*00f0*/  IMAD R9, R6, 0x4, R7 ;  /* 0x0000000406097824 */ /* 0x000fc400078e0207 */
[----:B------:R-:W-:Y:S01]  /*0100*/  IMAD.HI R0, R0, 0x2, RZ ;  /* 0x0000000200007827 */ /* 0x000fe200078e02ff */
[----:B------:R-:W-:Y:S02]  /*0110*/  IADD3 R10, P0, P1, R5, c[0x0][0x160], R2 ;  /* 0x00005800050a7a10 */ /* 0x000fe4000791e002 */
[----:B------:R-:W-:Y:S01]  /*0120*/  LEA R5, R6, R9, 0x2 ;  /* 0x0000000906057211 */ /* 0x000fe200078e10ff */
[----:B------:R-:W-:-:S03]  /*0130*/  IMAD.HI R3, R3, 0x2, RZ ;  /* 0x0000000203037827 */ /* 0x000fc600078e02ff */
[-C--:B------:R-:W-:Y:S02]  /*0140*/  LEA R8, P2, R5, R10.reuse, 0x1 ;  /* 0x0000000a05087211 */ /* 0x080fe400078408ff */
[----:B------:R-:W-:Y:S01]  /*0150*/  IADD3.X R12, R3, c[0x0][0x164], R0, P0, P1 ;  /* 0x00005900030c7a10 */ /* 0x000fe200007e2400 */
[----:B------:R-:W-:Y:S01]  /*0160*/  IMAD R0, R6, 0x4, R5 ;  /* 0x0000000406007824 */ /* 0x000fe200078e0205 */
[-C--:B------:R-:W-:Y:S02]  /*0170*/  LEA R2, P0, R7, R10.reuse, 0x1 ;  /* 0x0000000a07027211 */ /* 0x080fe400078008ff */
[-C--:B------:R-:W-:Y:S02]  /*0180*/  LEA R6, P1, R9, R10.reuse, 0x1 ;  /* 0x0000000a09067211 */ /* 0x080fe400078208ff */
[----:B------:R-:W-:Y:S02]  /*0190*/  LEA R10, P3, R0, R10, 0x1 ;  /* 0x0000000a000a7211 */ /* 0x000fe400078608ff */
[----:B------:R-:W-:-:S02]  /*01a0*/  LEA.HI.X.SX32 R3, R7, R12, 0x1, P0 ;  /* 0x0000000c07037211 */ /* 0x000fc400000f0eff */
[-C--:B------:R-:W-:Y:S02]  /*01b0*/  LEA.HI.X.SX32 R7, R9, R12.reuse, 0x1, P1 ;  /* 0x0000000c09077211 */ /* 0x080fe400008f0eff */
[-C--:B------:R-:W-:Y:S02]  /*01c0*/  LEA.HI.X.SX32 R9, R5, R12.reuse, 0x1, P2 ;  /* 0x0000000c05097211 */ /* 0x080fe400010f0eff */
[----:B------:R-:W-:Y:S01]  /*01d0*/  LEA.HI.X.SX32 R11, R0, R12, 0x1, P3 ;  /* 0x0000000c000b7211 */ /* 0x000fe200018f0eff */
[----:B------:R0:W2:Y:S04]  /*01e0*/  LDG.E.U16 R5, [R2.64] ;  /* 0x0000000602057981 */ /* 0x0000a8000c1e1500 */
[----:B------:R-:W3:Y:S04]  /*01f0*/  LDG.E.U16 R9, [R8.64] ;  /* 0x0000000608097981 */ /* 0x000ee8000c1e1500 */
[----:B------:R1:W4:Y:S04]  /*0200*/  LDG.E.U16 R13, [R6.64] ;  /* 0x00000006060d7981 */ /* 0x000328000c1e1500 */
[----:B------:R-:W5:Y:S01]  /*0210*/  LDG.E.U16 R11, [R10.64] ;  /* 0x000000060a0b7981 */ /* 0x000f62000c1e1500 */
[----:B------:R-:W-:Y:S01]  /*0220*/  SHF.R.S32.HI R0, RZ, 0x6, R63 ;  /* 0x00000006ff007819 */ /* 0x000fe2000001143f */
[----:B------:R-:W-:Y:S01]  /*0230*/  IMAD.SHL.U32 R66, R63, 0x2, RZ ;  /* 0x000000023f427824 */ /* 0x000fe200078e00ff */
[----:B------:R-:W-:Y:S01]  /*0240*/  IADD3 R64, R4, 0x20, RZ ;  /* 0x0000002004407810 */ /* 0x000fe20007ffe0ff */
[----:B0-----:R-:W-:Y:S01]  /*0250*/  IMAD.MOV.U32 R3, RZ, RZ, 0x3f800000 ;  /* 0x3f800000ff037424 */ /* 0x001fe200078e00ff */
[----:B------:R-:W-:Y:S01]  /*0260*/  SGXT R0, R0, 0x1 ;  /* 0x000000010000781a */ /* 0x000fe20000000200 */
[----:B------:R-:W-:Y:S01]  /*0270*/  IMAD.MOV.U32 R2, RZ, RZ, 0x3f800000 ;  /* 0x3f800000ff027424 */ /* 0x000fe200078e00ff */
[----:B------:R-:W-:Y:S01]  /*0280*/  ISETP.GE.AND P0, PT, R64, 0x1, PT ;  /* 0x000000014000780c */ /* 0x000fe20003f06270 */
[----:B------:R-:W-:Y:S01]  /*0290*/  CS2R R20, SRZ ;  /* 0x0000000000147805 */ /* 0x000fe2000001ff00 */
[----:B------:R-:W-:Y:S01]  /*02a0*/  LOP3.LUT R15, R0, 0x90, RZ, 0xc0, !PT ;  /* 0x00000090000f7812 */ /* 0x000fe200078ec0ff */
[----:B------:R-:W-:Y:S01]  /*02b0*/  CS2R R22, SRZ ;  /* 0x0000000000167805 */ /* 0x000fe2000001ff00 */
[----:B------:R-:W-:Y:S01]  /*02c0*/  MOV R40, 0xff800000 ;  /* 0xff80000000287802 */ /* 0x000fe20000000f00 */
[----:B------:R-:W-:Y:S01]  /*02d0*/  CS2R R28, SRZ ;  /* 0x00000000001c7805 */ /* 0x000fe2000001ff00 */
[----:B------:R-:W-:Y:S01]  /*02e0*/  LOP3.LUT R0, R15, 0x7e, R66, 0x78, !PT ;  /* 0x0000007e0f007812 */ /* 0x000fe200078e7842 */
[----:B------:R-:W-:Y:S01]  /*02f0*/  CS2R R30, SRZ ;  /* 0x00000000001e7805 */ /* 0x000fe2000001ff00 */
[----:B-1----:R-:W-:Y:S01]  /*0300*/  MOV R7, 0xff800000 ;  /* 0xff80000000077802 */ /* 0x002fe20000000f00 */
[C---:B------:R-:W-:Y:S01]  /*0310*/  IMAD.SHL.U32 R14, R63.reuse, 0x40, RZ ;  /* 0x000000403f0e7824 */ /* 0x040fe200078e00ff */
[----:B------:R-:W-:Y:S01]  /*0320*/  LOP3.LUT R60, R0, 0x20, RZ, 0x3c, !PT ;  /* 0x00000020003c7812 */ /* 0x000fe200078e3cff */
[C---:B------:R-:W-:Y:S01]  /*0330*/  IMAD.SHL.U32 R67, R63.reuse, 0x8, RZ ;  /* 0x000000083f437824 */ /* 0x040fe200078e00ff */
[----:B------:R-:W-:-:S02]  /*0340*/  LOP3.LUT R69, R63, 0x20, RZ, 0xc0, !PT ;  /* 0x000000203f457812 */ /* 0x000fc400078ec0ff */
[----:B------:R-:W-:Y:S01]  /*0350*/  LOP3.LUT R68, R63, 0x10, RZ, 0xc0, !PT ;  /* 0x000000103f447812 */ /* 0x000fe200078ec0ff */
[----:B--2---:R0:W-:Y:S04]  /*0360*/  STS.U16 [R0], R5 ;  /* 0x0000000500007388 */ /* 0x0041e80000000400 */
[----:B---3--:R0:W-:Y:S04]  /*0370*/  STS.U16 [R0+0x200], R9 ;  /* 0x0002000900007388 */ /* 0x0081e80000000400 */
[----:B----4-:R0:W-:Y:S04]  /*0380*/  STS.U16 [R60+0x100], R13 ;  /* 0x0001000d3c007388 */ /* 0x0101e80000000400 */
[----:B-----5:R0:W-:Y:S01]  /*0390*/  STS.U16 [R60+0x300], R11 ;  /* 0x0003000b3c007388 */ /* 0x0201e20000000400 */
[----:B------:R-:W-:Y:S05]  /*03a0*/  @!P0 BRA `(.L_x_0) ;  /* 0x0000148000008947 */ /* 0x000fea0003800000 */
[----:B------:R-:W-:Y:S01]  /*03b0*/  LOP3.LUT R2, R63, 0xf, RZ, 0xc0, !PT ;  /* 0x0000000f3f027812 */ /* 0x000fe200078ec0ff */
[----:B------:R-:W-:Y:S01]  /*03c0*/  IMAD R3, R16, c[0x0][0x1a0], RZ ;  /* 0x0000680010037a24 */ /* 0x000fe200078e02ff */
[----:B------:R-:W-:Y:S01]  /*03d0*/  SHF.R.U32.HI R10, RZ, 0x2, R63 ;  /* 0x00000002ff0a7819 */ /* 0x000fe2000001163f */
[----:B------:R-:W-:Y:S01]  /*03e0*/  IMAD.MOV.U32 R15, RZ, RZ, c[0x0][0x1b8] ;  /* 0x00006e00ff0f7624 */ /* 0x000fe200078e00ff */
[----:B0-----:R-:W-:Y:S01]  /*03f0*/  SHF.R.U32.HI R11, RZ, 0x1, R69 ;  /* 0x00000001ff0b7819 */ /* 0x001fe20000011645 */
[----:B------:R-:W-:Y:S01]  /*0400*/  IMAD R6, R2, c[0x0][0x1a8], RZ ;  /* 0x00006a0002067a24 */ /* 0x000fe200078e02ff */
[C---:B------:R-:W-:Y:S01]  /*0410*/  SHF.L.U32 R44, R3.reuse, 0x1, RZ ;  /* 0x00000001032c7819 */ /* 0x040fe200000006ff */
[----:B------:R-:W-:Y:S01]  /*0420*/  IMAD.HI R3, R3, 0x2, RZ ;  /* 0x0000000203037827 */ /* 0x000fe200078e02ff */
[C---:B------:R-:W-:Y:S01]  /*0430*/  LOP3.LUT R2, R63.reuse, 0x1f, RZ, 0xc0, !PT ;  /* 0x0000001f3f027812 */ /* 0x040fe200078ec0ff */
[----:B------:R-:W-:Y:S01]  /*0440*/  CS2R R28, SRZ ;  /* 0x00000000001c7805 */ /* 0x000fe2000001ff00 */
[----:B------:R-:W-:Y:S01]  /*0450*/  SGXT.U32 R10, R10, 0x3 ;  /* 0x000000030a0a781a */ /* 0x000fe20000000000 */
[----:B------:R-:W-:Y:S01]  /*0460*/  IMAD.SHL.U32 R5, R6, 0x2, RZ ;  /* 0x0000000206057824 */ /* 0x000fe200078e00ff */
[----:B------:R-:W-:Y:S01]  /*0470*/  LOP3.LUT R65, R63, 0x3, RZ, 0xc0, !PT ;  /* 0x000000033f417812 */ /* 0x000fe200078ec0ff */
[----:B------:R-:W-:Y:S01]  /*0480*/  IMAD R7, R2, c[0x0][0x1b4], RZ ;  /* 0x00006d0002077a24 */ /* 0x000fe200078e02ff */
[----:B------:R-:W-:Y:S01]  /*0490*/  LOP3.LUT R4, R4, R11, R10, 0xfe, !PT ;  /* 0x0000000b04047212 */ /* 0x000fe200078efe0a */
[----:B------:R-:W-:Y:S01]  /*04a0*/  IMAD.HI R6, R6, 0x2, RZ ;  /* 0x0000000206067827 */ /* 0x000fe200078e02ff */
[----:B------:R-:W-:Y:S01]  /*04b0*/  IADD3 R44, P0, P1, R5, c[0x0][0x168], R44 ;  /* 0x00005a00052c7a10 */ /* 0x000fe2000791e02c */
[----:B------:R-:W-:Y:S01]  /*04c0*/  CS2R R30, SRZ ;  /* 0x00000000001e7805 */ /* 0x000fe2000001ff00 */
[C---:B------:R-:W-:Y:S01]  /*04d0*/  SHF.L.U32 R9, R7.reuse, 0x1, RZ ;  /* 0x0000000107097819 */ /* 0x040fe200000006ff */
[----:B------:R-:W-:Y:S01]  /*04e0*/  IMAD R5, R16, c[0x0][0x1b0], RZ ;  /* 0x00006c0010057a24 */ /* 0x000fe200078e02ff */
[----:B------:R-:W-:Y:S01]  /*04f0*/  IADD3.X R20, R6, c[0x0][0x16c], R3, P0, P1 ;  /* 0x00005b0006147a10 */ /* 0x000fe200007e2403 */
[----:B------:R-:W-:Y:S01]  /*0500*/  IMAD.HI R8, R7, 0x2, RZ ;  /* 0x0000000207087827 */ /* 0x000fe200078e02ff */
[----:B------:R-:W-:Y:S01]  /*0510*/  SHF.R.S32.HI R7, RZ, 0x2, R63 ;  /* 0x00000002ff077819 */ /* 0x000fe2000001143f */
[----:B------:R-:W-:Y:S01]  /*0520*/  UMOV UR4, URZ ;  /* 0x0000003f00047c82 */ /* 0x000fe20008000000 */
[----:B------:R-:W-:Y:S01]  /*0530*/  LOP3.LUT R16, R14, 0x1c0, RZ, 0xc0, !PT ;  /* 0x000001c00e107812 */ /* 0x000fe200078ec0ff */
[----:B------:R-:W-:Y:S01]  /*0540*/  IMAD.SHL.U32 R2, R5, 0x2, RZ ;  /* 0x0000000205027824 */ /* 0x000fe200078e00ff */
[----:B------:R-:W-:Y:S01]  /*0550*/  SGXT R7, R7, 0x1 ;  /* 0x000000010707781a */ /* 0x000fe20000000200 */
[----:B------:R-:W-:Y:S01]  /*0560*/  IMAD.HI R5, R5, 0x2, RZ ;  /* 0x0000000205057827 */ /* 0x000fe200078e02ff */
[----:B------:R-:W-:Y:S01]  /*0570*/  LOP3.LUT R51, R16, 0x30, R67, 0xf8, !PT ;  /* 0x0000003010337812 */ /* 0x000fe200078ef843 */
[----:B------:R-:W-:Y:S01]  /*0580*/  UMOV UR5, URZ ;  /* 0x0000003f00057c82 */ /* 0x000fe20008000000 */
[----:B------:R-:W-:Y:S01]  /*0590*/  IADD3 R9, P2, P3, R9, c[0x0][0x170], R2 ;  /* 0x00005c0009097a10 */ /* 0x000fe20007b5e002 */
[----:B------:R-:W-:Y:S01]  /*05a0*/  IMAD R6, R62, c[0x0][0x1b8], RZ ;  /* 0x00006e003e067a24 */ /* 0x000fe200078e02ff */
[----:B------:R-:W-:Y:S01]  /*05b0*/  SHF.R.U32.HI R2, RZ, 0x4, R63 ;  /* 0x00000004ff027819 */ /* 0x000fe2000001163f */
[----:B------:R-:W-:Y:S01]  /*05c0*/  IMAD.MOV.U32 R22, RZ, RZ, c[0x0][0x1a4] ;  /* 0x00006900ff167624 */ /* 0x000fe200078e00ff */
[----:B------:R-:W-:Y:S01]  /*05d0*/  IADD3.X R18, R8, c[0x0][0x174], R5, P2, P3 ;  /* 0x00005d0008127a10 */ /* 0x000fe200017e6405 */
[----:B------:R-:W-:Y:S01]  /*05e0*/  IMAD R11, R15, 0x4, R6 ;  /* 0x000000040f0b7824 */ /* 0x000fe200078e0206 */
[----:B------:R-:W-:Y:S01]  /*05f0*/  LOP3.LUT R8, R66, 0x10, RZ, 0xc0, !PT ;  /* 0x0000001042087812 */ /* 0x000fe200078ec0ff */
[----:B------:R-:W-:Y:S01]  /*0600*/  IMAD.MOV.U32 R50, RZ, RZ, -0x800000 ;  /* 0xff800000ff327424 */ /* 0x000fe200078e00ff */
[----:B------:R-:W-:Y:S01]  /*0610*/  SGXT.U32 R2, R2, 0x3 ;  /* 0x000000030202781a */ /* 0x000fe20000000000 */
[----:B------:R-:W-:Y:S01]  /*0620*/  IMAD.MOV.U32 R56, RZ, RZ, -0x800000 ;  /* 0xff800000ff387424 */ /* 0x000fe200078e00ff */
[----:B------:R-:W-:-:S02]  /*0630*/  LOP3.LUT R8, R8, 0x20, R63, 0xf8, !PT ;  /* 0x0000002008087812 */ /* 0x000fc400078ef83f */
[----:B------:R-:W-:Y:S01]  /*0640*/  SHF.L.U32 R5, R68, 0x5, RZ ;  /* 0x0000000544057819 */ /* 0x000fe200000006ff */
[----:B------:R-:W-:Y:S01]  /*0650*/  IMAD R3, R2, c[0x0][0x1a4], RZ ;  /* 0x0000690002037a24 */ /* 0x000fe200078e02ff */
[----:B------:R-:W-:Y:S01]  /*0660*/  LOP3.LUT R10, R7, 0x90, RZ, 0xc0, !PT ;  /* 0x00000090070a7812 */ /* 0x000fe200078ec0ff */
[----:B------:R-:W-:Y:S01]  /*0670*/  IMAD R2, R15, 0x4, R11 ;  /* 0x000000040f027824 */ /* 0x000fe200078e020b */
[----:B------:R-:W-:Y:S01]  /*0680*/  LOP3.LUT R8, R8, 0x30, R67, 0x78, !PT ;  /* 0x0000003008087812 */ /* 0x000fe200078e7843 */
[----:B------:R-:W-:Y:S01]  /*0690*/  IMAD R17, R68, -0x10, R5 ;  /* 0xfffffff044117824 */ /* 0x000fe200078e0205 */
[----:B------:R-:W-:Y:S01]  /*06a0*/  LOP3.LUT R51, R51, 0x30, R66, 0x78, !PT ;  /* 0x0000003033337812 */ /* 0x000fe200078e7842 */
[----:B------:R-:W-:Y:S01]  /*06b0*/  IMAD R7, R65, 0x20, R10 ;  /* 0x0000002041077824 */ /* 0x000fe200078e020a */
[----:B------:R-:W-:Y:S01]  /*06c0*/  IADD3 R55, R16, R5, R8 ;  /* 0x0000000510377210 */ /* 0x000fe20007ffe008 */
[----:B------:R-:W-:Y:S01]  /*06d0*/  IMAD R5, R22, 0x8, R3 ;  /* 0x0000000816057824 */ /* 0x000fe200078e0203 */
[----:B------:R-:W-:-:S02]  /*06e0*/  LEA R15, R15, R2, 0x2 ;  /* 0x000000020f0f7211 */ /* 0x000fc400078e10ff */
[----:B------:R-:W-:Y:S02]  /*06f0*/  LOP3.LUT R54, R7, 0x10, R66, 0x78, !PT ;  /* 0x0000001007367812 */ /* 0x000fe400078e7842 */
[----:B------:R-:W-:Y:S02]  /*0700*/  LEA R7, R22, R5, 0x3 ;  /* 0x0000000516077211 */ /* 0x000fe400078e18ff */
[-C--:B------:R-:W-:Y:S01]  /*0710*/  LEA R8, P0, R6, R9.reuse, 0x1 ;  /* 0x0000000906087211 */ /* 0x080fe200078008ff */
[----:B------:R-:W-:Y:S01]  /*0720*/  IMAD.IADD R54, R54, 0x1, R17 ;  /* 0x0000000136367824 */ /* 0x000fe200078e0211 */
[-C--:B------:R-:W-:Y:S01]  /*0730*/  LEA R10, P1, R11, R9.reuse, 0x1 ;  /* 0x000000090b0a7211 */ /* 0x080fe200078208ff */
[----:B------:R-:W-:Y:S01]  /*0740*/  IMAD R17, R22, 0x8, R7 ;  /* 0x0000000816117824 */ /* 0x000fe200078e0207 */
[-C--:B------:R-:W-:Y:S01]  /*0750*/  LEA R12, P2, R2, R9.reuse, 0x1 ;  /* 0x00000009020c7211 */ /* 0x080fe200078408ff */
[----:B------:R-:W-:Y:S01]  /*0760*/  CS2R R22, SRZ ;  /* 0x0000000000167805 */ /* 0x000fe2000001ff00 */
[----:B------:R-:W-:-:S02]  /*0770*/  LEA R14, P3, R15, R9, 0x1 ;  /* 0x000000090f0e7211 */ /* 0x000fc400078608ff */
[-C--:B------:R-:W-:Y:S01]  /*0780*/  LEA.HI.X.SX32 R9, R6, R18.reuse, 0x1, P0 ;  /* 0x0000001206097211 */ /* 0x080fe200000f0eff */
[----:B------:R-:W-:Y:S01]  /*0790*/  IMAD.MOV.U32 R6, RZ, RZ, RZ ;  /* 0x000000ffff067224 */ /* 0x000fe200078e00ff */
[-C--:B------:R-:W-:Y:S02]  /*07a0*/  LEA.HI.X.SX32 R11, R11, R18.reuse, 0x1, P1 ;  /* 0x000000120b0b7211 */ /* 0x080fe400008f0eff */
[-C--:B------:R-:W-:Y:S01]  /*07b0*/  LEA.HI.X.SX32 R13, R2, R18.reuse, 0x1, P2 ;  /* 0x00000012020d7211 */ /* 0x080fe200010f0eff */
[----:B------:R-:W-:Y:S01]  /*07c0*/  IMAD.MOV.U32 R2, RZ, RZ, 0x3f800000 ;  /* 0x3f800000ff027424 */ /* 0x000fe200078e00ff */
[----:B------:R-:W-:Y:S02]  /*07d0*/  LEA.HI.X.SX32 R15, R15, R18, 0x1, P3 ;  /* 0x000000120f0f7211 */ /* 0x000fe400018f0eff */
[-C--:B------:R-:W-:Y:S02]  /*07e0*/  LEA R52, P0, R3, R44.reuse, 0x1 ;  /* 0x0000002c03347211 */ /* 0x080fe400078008ff */
[----:B------:R-:W-:-:S02]  /*07f0*/  LEA R48, P1, R5, R44, 0x1 ;  /* 0x0000002c05307211 */ /* 0x000fc400078208ff */
[-C--:B------:R-:W-:Y:S02]  /*0800*/  LEA R46, P2, R7, R44.reuse, 0x1 ;  /* 0x0000002c072e7211 */ /* 0x080fe400078408ff */
[----:B------:R-:W-:Y:S02]  /*0810*/  LEA R44, P3, R17, R44, 0x1 ;  /* 0x0000002c112c7211 */ /* 0x000fe400078608ff */
[-C--:B------:R-:W-:Y:S02]  /*0820*/  LEA.HI.X.SX32 R53, R3, R20.reuse, 0x1, P0 ;  /* 0x0000001403357211 */ /* 0x080fe400000f0eff */
[-C--:B------:R-:W-:Y:S02]  /*0830*/  LEA.HI.X.SX32 R49, R5, R20.reuse, 0x1, P1 ;  /* 0x0000001405317211 */ /* 0x080fe400008f0eff */
[-C--:B------:R-:W-:Y:S02]  /*0840*/  LEA.HI.X.SX32 R47, R7, R20.reuse, 0x1, P2 ;  /* 0x00000014072f7211 */ /* 0x080fe400010f0eff */
[----:B------:R-:W-:-:S02]  /*0850*/  LEA.HI.X.SX32 R45, R17, R20, 0x1, P3 ;  /* 0x00000014112d7211 */ /* 0x000fc400018f0eff */
[----:B------:R-:W-:Y:S01]  /*0860*/  MOV R3, 0x3f800000 ;  /* 0x3f80000000037802 */ /* 0x000fe20000000f00 */
[----:B------:R-:W-:Y:S01]  /*0870*/  CS2R R20, SRZ ;  /* 0x0000000000147805 */ /* 0x000fe2000001ff00 */
[----:B------:R-:W-:Y:S02]  /*0880*/  MOV R5, RZ ;  /* 0x000000ff00057202 */ /* 0x000fe40000000f00 */
[----:B------:R-:W-:Y:S02]  /*0890*/  LOP3.LUT R61, R4, 0x8, RZ, 0xfc, !PT ;  /* 0x00000008043d7812 */ /* 0x000fe400078efcff */
.L_x_1:
[----:B------:R-:W-:-:S04]  /*08a0*/  IMAD.WIDE R24, R6, 0x2, R46 ;  /* 0x0000000206187825 */ /* 0x000fc800078e022e */
[C---:B------:R-:W-:Y:S02]  /*08b0*/  IMAD.WIDE R26, R6.reuse, 0x2, R44 ;  /* 0x00000002061a7825 */ /* 0x040fe400078e022c */
[----:B------:R-:W2:Y:S02]  /*08c0*/  LDG.E.U16 R25, [R24.64] ;  /* 0x0000000618197981 */ /* 0x000ea4000c1e1500 */
[C---:B------:R-:W-:Y:S02]  /*08d0*/  IMAD.WIDE R16, R6.reuse, 0x2, R52 ;  /* 0x0000000206107825 */ /* 0x040fe400078e0234 */
[----:B------:R-:W3:Y:S02]  /*08e0*/  LDG.E.U16 R27, [R26.64] ;  /* 0x000000061a1b7981 */ /* 0x000ee4000c1e1500 */
[----:B------:R-:W-:Y:S02]  /*08f0*/  IMAD.WIDE R18, R6, 0x2, R48 ;  /* 0x0000000206127825 */ /* 0x000fe400078e0230 */
[----:B------:R0:W4:Y:S04]  /*0900*/  LDG.E.U16 R7, [R16.64] ;  /* 0x0000000610077981 */ /* 0x000128000c1e1500 */
[----:B------:R1:W5:Y:S04]  /*0910*/  LDG.E.U16 R37, [R18.64] ;  /* 0x0000000612257981 */ /* 0x000368000c1e1500 */
[----:B------:R-:W-:Y:S01]  /*0920*/  BAR.SYNC.DEFER_BLOCKING 0x0 ;  /* 0x0000000000007b1d */ /* 0x000fe20000010000 */
[----:B0-----:R-:W-:-:S04]  /*0930*/  IMAD.WIDE R16, R5, 0x2, R8 ;  /* 0x0000000205107825 */ /* 0x001fc800078e0208 */
[C---:B-1----:R-:W-:Y:S01]  /*0940*/  IMAD.WIDE R18, R5.reuse, 0x2, R10 ;  /* 0x0000000205127825 */ /* 0x042fe200078e020a */
[----:B--2---:R-:W-:Y:S04]  /*0950*/  STS.U16 [R0+0x600], R25 ;  /* 0x0006001900007388 */ /* 0x004fe80000000400 */
[----:B---3--:R-:W-:Y:S04]  /*0960*/  STS.U16 [R0+0x700], R27 ;  /* 0x0007001b00007388 */ /* 0x008fe80000000400 */
[----:B----4-:R0:W-:Y:S04]  /*0970*/  STS.U16 [R0+0x400], R7 ;  /* 0x0004000700007388 */ /* 0x0101e80000000400 */
[----:B-----5:R-:W-:Y:S04]  /*0980*/  STS.U16 [R0+0x500], R37 ;  /* 0x0005002500007388 */ /* 0x020fe80000000400 */
[----:B------:R-:W-:Y:S06]  /*0990*/  BAR.SYNC.DEFER_BLOCKING 0x0 ;  /* 0x0000000000007b1d */ /* 0x000fec0000010000 */
[----:B------:R1:W2:Y:S04]  /*09a0*/  LDG.E.U16 R33, [R16.64] ;  /* 0x0000000610217981 */ /* 0x0002a8000c1e1500 */
[----:B------:R3:W4:Y:S04]  /*09b0*/  LDG.E.U16 R59, [R18.64] ;  /* 0x00000006123b7981 */ /* 0x000728000c1e1500 */
[----:B------:R-:W-:Y:S01]  /*09c0*/  LDSM.16.MT88.4 R36, [R55] ;  /* 0x000000003724783b */ /* 0x000fe20000004200 */
[----:B-1----:R-:W-:-:S03]  /*09d0*/  IMAD.WIDE R16, R5, 0x2, R12 ;  /* 0x0000000205107825 */ /* 0x002fc600078e020c */
[----:B------:R-:W-:Y:S04]  /*09e0*/  LDSM.16.M88.4 R40, [R54+0x400] ;  /* 0x000400003628783b */ /* 0x000fe80000000200 */
[----:B------:R1:W5:Y:S02]  /*09f0*/  LDG.E.U16 R35, [R16.64] ;  /* 0x0000000610237981 */ /* 0x000364000c1e1500 */
[----:B-1----:R-:W-:-:S05]  /*0a00*/  IMAD.WIDE R16, R5, 0x2, R14 ;  /* 0x0000000205107825 */ /* 0x002fca00078e020e */
[----:B------:R3:W4:Y:S04]  /*0a10*/  LDG.E.U16 R32, [R16.64] ;  /* 0x0000000610207981 */ /* 0x000728000c1e1500 */
[----:B---3--:R-:W1:Y:S04]  /*0a20*/  LDSM.16.M88.4 R16, [R54+0x600] ;  /* 0x000600003610783b */ /* 0x008e680000000200 */
[----:B------:R-:W-:Y:S01]  /*0a30*/  BAR.SYNC.DEFER_BLOCKING 0x0 ;  /* 0x0000000000007b1d */ /* 0x000fe20000010000 */
[----:B0-----:R-:W-:-:S04]  /*0a40*/  LEA R7, P1, R65, UR4, 0x1 ;  /* 0x0000000441077c11 */ /* 0x001fc8000f8208ff */
[C---:B------:R-:W-:Y:S02]  /*0a50*/  IADD3 R24, P5, R7.reuse, 0x10, RZ ;  /* 0x0000001007187810 */ /* 0x040fe40007fbe0ff */
[----:B------:R-:W-:Y:S02]  /*0a60*/  IADD3.X R57, RZ, UR5, RZ, P1, !PT ;  /* 0x00000005ff397c10 */ /* 0x000fe40008ffe4ff */
[C---:B------:R-:W-:Y:S02]  /*0a70*/  ISETP.GT.U32.AND P4, PT, R24.reuse, R4, PT ;  /* 0x000000041800720c */ /* 0x040fe40003f84070 */
[----:B------:R-:W-:Y:S02]  /*0a80*/  ISETP.GT.U32.AND P2, PT, R24, R61, PT ;  /* 0x0000003d1800720c */ /* 0x000fe40003f44070 */
[----:B------:R-:W-:-:S04]  /*0a90*/  IADD3 R24, P0, R7, 0x11, RZ ;  /* 0x0000001107187810 */ /* 0x000fc80007f1e0ff */
[C---:B------:R-:W-:Y:S02]  /*0aa0*/  ISETP.GT.U32.AND P3, PT, R24.reuse, R4, PT ;  /* 0x000000041800720c */ /* 0x040fe40003f64070 */
[----:B------:R-:W-:Y:S01]  /*0ab0*/  ISETP.GT.U32.AND P6, PT, R24, R61, PT ;  /* 0x0000003d1800720c */ /* 0x000fe20003fc4070 */
[----:B------:R-:W-:-:S05]  /*0ac0*/  IMAD.X R24, RZ, RZ, R57, P5 ;  /* 0x000000ffff187224 */ /* 0x000fca00028e0639 */
[C---:B------:R-:W-:Y:S02]  /*0ad0*/  ISETP.GT.U32.AND.EX P4, PT, R24.reuse, RZ, PT, P4 ;  /* 0x000000ff1800720c */ /* 0x040fe40003f84140 */
[----:B------:R-:W-:Y:S02]  /*0ae0*/  ISETP.GT.U32.AND.EX P2, PT, R24, RZ, PT, P2 ;  /* 0x000000ff1800720c */ /* 0x000fe40003f44120 */
[----:B-1----:R-:W-:Y:S07]  /*0af0*/  HMMA.16816.F32 R24, R36, R16, RZ ;  /* 0x000000102418723c */ /* 0x002fee00000018ff */
[----:B------:R-:W-:-:S05]  /*0b00*/  IMAD.X R16, RZ, RZ, R57, P0 ;  /* 0x000000ffff107224 */ /* 0x000fca00000e0639 */
[C---:B------:R-:W-:Y:S02]  /*0b10*/  ISETP.GT.U32.AND.EX P3, PT, R16.reuse, RZ, PT, P3 ;  /* 0x000000ff1000720c */ /* 0x040fe40003f64130 */
[----:B------:R-:W-:Y:S02]  /*0b20*/  ISETP.GT.U32.AND.EX P6, PT, R16, RZ, PT, P6 ;  /* 0x000000ff1000720c */ /* 0x000fe40003fc4160 */
[----:B------:R-:W-:-:S04]  /*0b30*/  IADD3 R16, P1, R7, 0x9, RZ ;  /* 0x0000000907107810 */ /* 0x000fc80007f3e0ff */
[C---:B------:R-:W-:Y:S02]  /*0b40*/  ISETP.GT.U32.AND P5, PT, R16.reuse, R4, PT ;  /* 0x000000041000720c */ /* 0x040fe40003fa4070 */
[----:B------:R-:W-:Y:S02]  /*0b50*/  ISETP.GT.U32.AND P0, PT, R16, R61, PT ;  /* 0x0000003d1000720c */ /* 0x000fe40003f04070 */
[----:B------:R-:W-:-:S04]  /*0b60*/  IADD3.X R16, RZ, R57, RZ, P1, !PT ;  /* 0x00000039ff107210 */ /* 0x000fc80000ffe4ff */
[C---:B------:R-:W-:Y:S02]  /*0b70*/  ISETP.GT.U32.AND.EX P5, PT, R16.reuse, RZ, PT, P5 ;  /* 0x000000ff1000720c */ /* 0x040fe40003fa4150 */
[----:B------:R-:W-:Y:S02]  /*0b80*/  ISETP.GT.U32.AND.EX P0, PT, R16, RZ, PT, P0 ;  /* 0x000000ff1000720c */ /* 0x000fe40003f04100 */
[C---:B------:R-:W-:Y:S01]  /*0b90*/  HMMA.16816.F32 R16, R36.reuse, R18, RZ ;  /* 0x000000122410723c */ /* 0x040fe200000018ff */
[----:B------:R-:W-:Y:S02]  /*0ba0*/  FMUL R26, R26, c[0x0][0x188] ;  /* 0x000062001a1a7a20 */ /* 0x000fe40000400000 */
[----:B------:R-:W-:Y:S11]  /*0bb0*/  FMUL R27, R27, c[0x0][0x188] ;  /* 0x000062001b1b7a20 */ /* 0x000ff60000400000 */
[----:B------:R-:W-:Y:S10]  /*0bc0*/  @!UPT UIADD3 URZ, URZ, URZ, URZ ;  /* 0x0000003f3f3ff290 */ /* 0x000ff4000fffe03f */
[----:B------:R-:W-:Y:S02]  /*0bd0*/  FMUL R18, R18, c[0x0][0x188] ;  /* 0x0000620012127a20 */ /* 0x000fe40000400000 */
[----:B------:R-:W-:Y:S01]  /*0be0*/  FMUL R19, R19, c[0x0][0x188] ;  /* 0x0000620013137a20 */ /* 0x000fe20000400000 */
[----:B--2---:R-:W-:Y:S04]  /*0bf0*/  STS.U16 [R0+0x400], R33 ;  /* 0x0004002100007388 */ /* 0x004fe80000000400 */
[----:B-----5:R-:W-:Y:S04]  /*0c00*/  STS.U16 [R0+0x600], R35 ;  /* 0x0006002300007388 */ /* 0x020fe80000000400 */
[----:B----4-:R0:W-:Y:S02]  /*0c10*/  STS.U16 [R60+0x700], R32 ;  /* 0x000700203c007388 */ /* 0x0101e40000000400 */
[C---:B0-----:R-:W-:Y:S08]  /*0c20*/  HMMA.16816.F32 R32, R36.reuse, R42, RZ ;  /* 0x0000002a2420723c */ /* 0x041ff000000018ff */
[----:B------:R-:W-:Y:S07]  /*0c30*/  HMMA.16816.F32 R40, R36, R40, RZ ;  /* 0x000000282428723c */ /* 0x000fee00000018ff */
[----:B------:R-:W-:-:S02]  /*0c40*/  IADD3 R36, P1, R7, 0x18, RZ ;  /* 0x0000001807247810 */ /* 0x000fc40007f3e0ff */
[----:B------:R-:W-:Y:S02]  /*0c50*/  FSEL R37, R26, -INF , !P2 ;  /* 0xff8000001a257808 */ /* 0x000fe40005000000 */
[C---:B------:R-:W-:Y:S01]  /*0c60*/  ISETP.GT.U32.AND P2, PT, R36.reuse, R4, PT ;  /* 0x000000042400720c */ /* 0x040fe20003f44070 */
[----:B------:R-:W-:Y:S01]  /*0c70*/  IMAD.X R26, RZ, RZ, R57, P1 ;  /* 0x000000ffff1a7224 */ /* 0x000fe200008e0639 */
[----:B------:R-:W-:Y:S02]  /*0c80*/  ISETP.GT.U32.AND P1, PT, R36, R61, PT ;  /* 0x0000003d2400720c */ /* 0x000fe40003f24070 */
[----:B------:R-:W-:Y:S02]  /*0c90*/  FSEL R36, R27, -INF , !P6 ;  /* 0xff8000001b247808 */ /* 0x000fe40007000000 */
[----:B------:R-:W-:Y:S02]  /*0ca0*/  IADD3 R27, P6, R7, 0x8, RZ ;  /* 0x00000008071b7810 */ /* 0x000fe40007fde0ff */
[----:B------:R-:W-:-:S02]  /*0cb0*/  ISETP.GT.U32.AND.EX P2, PT, R26, RZ, PT, P2 ;  /* 0x000000ff1a00720c */ /* 0x000fc40003f44120 */
[----:B------:R-:W-:Y:S01]  /*0cc0*/  ISETP.GT.U32.AND.EX P1, PT, R26, RZ, PT, P1 ;  /* 0x000000ff1a00720c */ /* 0x000fe20003f24110 */
[----:B------:R-:W-:Y:S01]  /*0cd0*/  IMAD.X R26, RZ, RZ, R57, P6 ;  /* 0x000000ffff1a7224 */ /* 0x000fe200030e0639 */
[----:B------:R-:W-:Y:S01]  /*0ce0*/  ISETP.GT.U32.AND P6, PT, R27, R4, PT ;  /* 0x000000041b00720c */ /* 0x000fe20003fc4070 */
[----:B------:R-:W-:Y:S01]  /*0cf0*/  FMUL R27, R35, c[0x0][0x188] ;  /* 0x00006200231b7a20 */ /* 0x000fe20000400000 */
[----:B------:R-:W-:-:S04]  /*0d00*/  FSEL R35, R18, -INF , !P1 ;  /* 0xff80000012237808 */ /* 0x000fc80004800000 */
[----:B------:R-:W-:Y:S02]  /*0d10*/  FSEL R27, R27, -INF , !P0 ;  /* 0xff8000001b1b7808 */ /* 0x000fe40004000000 */
[----:B------:R-:W-:Y:S01]  /*0d20*/  ISETP.GT.U32.AND P0, PT, R7, R4, PT ;  /* 0x000000040700720c */ /* 0x000fe20003f04070 */
[----:B------:R-:W-:Y:S02]  /*0d30*/  FMUL R18, R40, c[0x0][0x188] ;  /* 0x0000620028127a20 */ /* 0x000fe40000400000 */
[----:B------:R-:W-:Y:S01]  /*0d40*/  FMUL R34, R34, c[0x0][0x188] ;  /* 0x0000620022227a20 */ /* 0x000fe20000400000 */
[----:B------:R-:W-:-:S04]  /*0d50*/  ISETP.GT.U32.AND.EX P0, PT, R57, RZ, PT, P0 ;  /* 0x000000ff3900720c */ /* 0x000fc80003f04100 */
[----:B------:R-:W-:Y:S02]  /*0d60*/  FSEL R18, R18, -INF , !P0 ;  /* 0xff80000012127808 */ /* 0x000fe40004000000 */
[----:B------:R-:W-:Y:S02]  /*0d70*/  FSEL R38, R34, -INF , !P0 ;  /* 0xff80000022267808 */ /* 0x000fe40004000000 */
[----:B------:R-:W-:Y:S01]  /*0d80*/  IADD3 R34, P0, R7, 0x19, RZ ;  /* 0x0000001907227810 */ /* 0x000fe20007f1e0ff */
[----:B------:R-:W-:-:S03]  /*0d90*/  FMUL R40, R42, c[0x0][0x188] ;  /* 0x000062002a287a20 */ /* 0x000fc60000400000 */
[----:B------:R-:W-:Y:S02]  /*0da0*/  IADD3.X R39, RZ, R57, RZ, P0, !PT ;  /* 0x00000039ff277210 */ /* 0x000fe400007fe4ff */
[-C--:B------:R-:W-:Y:S01]  /*0db0*/  ISETP.GE.U32.AND P0, PT, R7, R61.reuse, PT ;  /* 0x0000003d0700720c */ /* 0x080fe20003f06070 */
[----:B------:R-:W-:Y:S01]  /*0dc0*/  FMUL R42, R43, c[0x0][0x188] ;  /* 0x000062002b2a7a20 */ /* 0x000fe20000400000 */
[----:B------:R-:W-:Y:S02]  /*0dd0*/  ISETP.GT.U32.AND P1, PT, R7, R61, PT ;  /* 0x0000003d0700720c */ /* 0x000fe40003f24070 */
[C---:B------:R-:W-:Y:S02]  /*0de0*/  ISETP.GE.U32.AND.EX P0, PT, R57.reuse, RZ, PT, P0 ;  /* 0x000000ff3900720c */ /* 0x040fe40003f06100 */
[----:B------:R-:W-:Y:S02]  /*0df0*/  ISETP.GT.U32.AND.EX P1, PT, R57, RZ, PT, P1 ;  /* 0x000000ff3900720c */ /* 0x000fe40003f24110 */
[----:B------:R-:W-:-:S02]  /*0e00*/  FSEL R42, R42, -INF , !P0 ;  /* 0xff8000002a2a7808 */ /* 0x000fc40004000000 */
[----:B------:R-:W-:Y:S02]  /*0e10*/  ISETP.GT.U32.AND P0, PT, R34, R61, PT ;  /* 0x0000003d2200720c */ /* 0x000fe40003f04070 */
[----:B------:R-:W-:Y:S02]  /*0e20*/  ISETP.GT.U32.AND.EX P6, PT, R26, RZ, PT, P6 ;  /* 0x000000ff1a00720c */ /* 0x000fe40003fc4160 */
[----:B------:R-:W-:Y:S02]  /*0e30*/  FSEL R40, R40, -INF , !P1 ;  /* 0xff80000028287808 */ /* 0x000fe40004800000 */
[----:B------:R-:W-:Y:S02]  /*0e40*/  ISETP.GT.U32.AND.EX P0, PT, R39, RZ, PT, P0 ;  /* 0x000000ff2700720c */ /* 0x000fe40003f04100 */
[----:B------:R-:W-:Y:S02]  /*0e50*/  P2R R26, PR, RZ, 0x40 ;  /* 0x00000040ff1a7803 */ /* 0x000fe40000000000 */
[----:B------:R-:W-:-:S02]  /*0e60*/  ISETP.GE.U32.AND P1, PT, R7, R4, PT ;  /* 0x000000040700720c */ /* 0x000fc40003f26070 */
[----:B------:R-:W-:Y:S02]  /*0e70*/  FMNMX R7, R40, R42, !PT ;  /* 0x0000002a28077209 */ /* 0x000fe40007800000 */
[----:B------:R-:W-:Y:S02]  /*0e80*/  ISETP.GT.U32.AND P6, PT, R34, R4, PT ;  /* 0x000000042200720c */ /* 0x000fe40003fc4070 */
[----:B------:R-:W-:Y:S02]  /*0e90*/  FSEL R34, R19, -INF , !P0 ;  /* 0xff80000013227808 */ /* 0x000fe40004000000 */
[----:B------:R-:W-:Y:S02]  /*0ea0*/  ISETP.NE.AND P0, PT, R26, RZ, PT ;  /* 0x000000ff1a00720c */ /* 0x000fe40003f05270 */
[----:B------:R-:W-:-:S04]  /*0eb0*/  FMNMX R26, R38, R7, !PT ;  /* 0x00000007261a7209 */ /* 0x000fc80007800000 */
[----:B------:R-:W-:-:S04]  /*0ec0*/  FMNMX R26, R27, R26, !PT ;  /* 0x0000001a1b1a7209 */ /* 0x000fc80007800000 */
[----:B------:R-:W-:-:S04]  /*0ed0*/  FMNMX R7, R37, R26, !PT ;  /* 0x0000001a25077209 */ /* 0x000fc80007800000 */
[----:B------:R-:W-:-:S04]  /*0ee0*/  FMNMX R26, R36, R7, !PT ;  /* 0x00000007241a7209 */ /* 0x000fc80007800000 */
[----:B------:R-:W-:-:S04]  /*0ef0*/  FMNMX R7, R35, R26, !PT ;  /* 0x0000001a23077209 */ /* 0x000fc80007800000 */
[----:B------:R-:W-:-:S05]  /*0f00*/  FMNMX R19, R34, R7, !PT ;  /* 0x0000000722137209 */ /* 0x000fca0007800000 */
[----:B------:R-:W0:Y:S01]  /*0f10*/  SHFL.BFLY PT, R26, R19, 0x2, 0x1f ;  /* 0x0c401f00131a7f89 */ /* 0x000e2200000e0000 */
[----:B------:R-:W-:Y:S02]  /*0f20*/  ISETP.GT.U32.AND.EX P6, PT, R39, RZ, PT, P6 ;  /* 0x000000ff2700720c */ /* 0x000fe40003fc4160 */
[----:B0-----:R-:W-:-:S05]  /*0f30*/  FMNMX R39, R19, R26, !PT ;  /* 0x0000001a13277209 */ /* 0x001fca0007800000 */
[----:B------:R-:W0:Y:S04]  /*0f40*/  SHFL.BFLY PT, R26, R39, 0x1, 0x1f ;  /* 0x0c201f00271a7f89 */ /* 0x000e2800000e0000 */
[----:B------:R1:W-:Y:S01]  /*0f50*/  STS.U16 [R60+0x500], R59 ;  /* 0x0005003b3c007388 */ /* 0x0003e20000000400 */
[----:B0-----:R-:W-:-:S04]  /*0f60*/  FMNMX R7, R39, R26, !PT ;  /* 0x0000001a27077209 */ /* 0x001fc80007800000 */
[----:B------:R-:W-:-:S05]  /*0f70*/  FMNMX R7, R7, R56, !PT ;  /* 0x0000003807077209 */ /* 0x000fca0007800000 */
[--C-:B------:R-:W-:Y:S02]  /*0f80*/  FADD R40, R40, -R7.reuse ;  /* 0x8000000728287221 */ /* 0x100fe40000000000 */
[--C-:B------:R-:W-:Y:S02]  /*0f90*/  FADD R42, R42, -R7.reuse ;  /* 0x800000072a2a7221 */ /* 0x100fe40000000000 */
[----:B------:R-:W-:Y:S02]  /*0fa0*/  FMUL R26, R40, 1.4426950216293334961 ;  /* 0x3fb8aa3b281a7820 */ /* 0x000fe40000400000 */
[----:B------:R-:W-:Y:S02]  /*0fb0*/  FMUL R42, R42, 1.4426950216293334961 ;  /* 0x3fb8aa3b2a2a7820 */ /* 0x000fe40000400000 */
[--C-:B------:R-:W-:Y:S02]  /*0fc0*/  FADD R38, R38, -R7.reuse ;  /* 0x8000000726267221 */ /* 0x100fe40000000000 */
[----:B------:R-:W-:Y:S01]  /*0fd0*/  FADD R19, R27, -R7 ;  /* 0x800000071b137221 */ /* 0x000fe20000000000 */
[----:B------:R-:W-:Y:S01]  /*0fe0*/  MUFU.EX2 R26, R26 ;  /* 0x0000001a001a7308 */ /* 0x000fe20000000800 */
[----:B------:R-:W-:-:S02]  /*0ff0*/  FMUL R40, R38, 1.4426950216293334961 ;  /* 0x3fb8aa3b26287820 */ /* 0x000fc40000400000 */
[----:B------:R-:W-:Y:S02]  /*1000*/  FMUL R19, R19, 1.4426950216293334961 ;  /* 0x3fb8aa3b13137820 */ /* 0x000fe40000400000 */
[----:B------:R-:W-:-:S03]  /*1010*/  FADD R37, R37, -R7 ;  /* 0x8000000725257221 */ /* 0x000fc60000000000 */
[----:B-1----:R-:W0:Y:S01]  /*1020*/  MUFU.EX2 R59, R42 ;  /* 0x0000002a003b7308 */ /* 0x002e220000000800 */
[----:B------:R-:W-:Y:S02]  /*1030*/  FMUL R38, R37, 1.4426950216293334961 ;  /* 0x3fb8aa3b25267820 */ /* 0x000fe40000400000 */
[----:B------:R-:W-:-:S05]  /*1040*/  FADD R36, R36, -R7 ;  /* 0x8000000724247221 */ /* 0x000fca0000000000 */
[----:B------:R0:W1:Y:S01]  /*1050*/  MUFU.EX2 R27, R40 ;  /* 0x00000028001b7308 */ /* 0x0000620000000800 */
[----:B------:R-:W-:Y:S02]  /*1060*/  FMUL R39, R36, 1.4426950216293334961 ;  /* 0x3fb8aa3b24277820 */ /* 0x000fe40000400000 */
[----:B------:R-:W-:-:S05]  /*1070*/  FADD R35, R35, -R7 ;  /* 0x8000000723237221 */ /* 0x000fca0000000000 */
[----:B------:R-:W2:Y:S01]  /*1080*/  MUFU.EX2 R19, R19 ;  /* 0x0000001300137308 */ /* 0x000ea20000000800 */
[----:B------:R-:W-:Y:S02]  /*1090*/  FADD R34, R34, -R7 ;  /* 0x8000000722227221 */ /* 0x000fe40000000000 */
[----:B------:R-:W-:-:S05]  /*10a0*/  FMUL R35, R35, 1.4426950216293334961 ;  /* 0x3fb8aa3b23237820 */ /* 0x000fca0000400000 */
[----:B------:R-:W3:Y:S01]  /*10b0*/  MUFU.EX2 R38, R38 ;  /* 0x0000002600267308 */ /* 0x000ee20000000800 */
[----:B0-----:R-:W-:Y:S02]  /*10c0*/  FADD R40, R26, R59 ;  /* 0x0000003b1a287221 */ /* 0x001fe40000000000 */
[----:B------:R-:W-:-:S05]  /*10d0*/  FMUL R37, R34, 1.4426950216293334961 ;  /* 0x3fb8aa3b22257820 */ /* 0x000fca0000400000 */
[----:B------:R-:W0:Y:S01]  /*10e0*/  MUFU.EX2 R39, R39 ;  /* 0x0000002700277308 */ /* 0x000e220000000800 */
[----:B-1----:R-:W-:-:S07]  /*10f0*/  FADD R40, R27, R40 ;  /* 0x000000281b287221 */ /* 0x002fce0000000000 */
[----:B------:R-:W1:Y:S01]  /*1100*/  MUFU.EX2 R36, R35 ;  /* 0x0000002300247308 */ /* 0x000e620000000800 */
[----:B--2---:R-:W-:-:S07]  /*1110*/  FADD R43, R19, R40 ;  /* 0x00000028132b7221 */ /* 0x004fce0000000000 */
[----:B------:R-:W2:Y:S01]  /*1120*/  MUFU.EX2 R37, R37 ;  /* 0x0000002500257308 */ /* 0x000ea20000000800 */
[----:B---3--:R-:W-:-:S04]  /*1130*/  FADD R34, R38, R43 ;  /* 0x0000002b26227221 */ /* 0x008fc80000000000 */
[----:B0-----:R-:W-:-:S04]  /*1140*/  FADD R43, R39, R34 ;  /* 0x00000022272b7221 */ /* 0x001fc80000000000 */
[----:B-1----:R-:W-:-:S04]  /*1150*/  FADD R34, R36, R43 ;  /* 0x0000002b24227221 */ /* 0x002fc80000000000 */
[----:B--2---:R-:W-:-:S05]  /*1160*/  FADD R42, R37, R34 ;  /* 0x00000022252a7221 */ /* 0x004fca0000000000 */
[----:B------:R-:W0:Y:S01]  /*1170*/  SHFL.BFLY PT, R43, R42, 0x2, 0x1f ;  /* 0x0c401f002a2b7f89 */ /* 0x000e2200000e0000 */
[----:B------:R-:W-:-:S04]  /*1180*/  FADD R35, -R7, R56 ;  /* 0x0000003807237221 */ /* 0x000fc80000000100 */
[----:B------:R-:W-:Y:S02]  /*1190*/  FMUL R40, R35, 1.4426950216293334961 ;  /* 0x3fb8aa3b23287820 */ /* 0x000fe40000400000 */
[----:B0-----:R-:W-:-:S05]  /*11a0*/  FADD R43, R42, R43 ;  /* 0x0000002b2a2b7221 */ /* 0x001fca0000000000 */
[----:B------:R-:W0:Y:S01]  /*11b0*/  SHFL.BFLY PT, R34, R43, 0x1, 0x1f ;  /* 0x0c201f002b227f89 */ /* 0x000e2200000e0000 */
[----:B------:R-:W1:Y:S01]  /*11c0*/  MUFU.EX2 R35, R40 ;  /* 0x0000002800237308 */ /* 0x000e620000000800 */
[----:B------:R-:W-:Y:S01]  /*11d0*/  FMUL R41, R41, c[0x0][0x188] ;  /* 0x0000620029297a20 */ /* 0x000fe20000400000 */
[----:B------:R-:W-:Y:S01]  /*11e0*/  ISETP.GE.U32.AND.EX P1, PT, R57, RZ, PT, P1 ;  /* 0x000000ff3900720c */ /* 0x000fe20003f26110 */
[----:B------:R-:W-:Y:S02]  /*11f0*/  FMUL R24, R24, c[0x0][0x188] ;  /* 0x0000620018187a20 */ /* 0x000fe40000400000 */
[C---:B-1----:R-:W-:Y:S02]  /*1200*/  FMUL R22, R35.reuse, R22 ;  /* 0x0000001623167220 */ /* 0x042fe40000400000 */
[----:B------:R-:W-:Y:S02]  /*1210*/  FMUL R23, R35, R23 ;  /* 0x0000001723177220 */ /* 0x000fe40000400000 */
[----:B0-----:R-:W-:-:S04]  /*1220*/  FADD R34, R43, R34 ;  /* 0x000000222b227221 */ /* 0x001fc80000000000 */
[C---:B------:R-:W-:Y:S02]  /*1230*/  FFMA R2, R35.reuse, R2, R34 ;  /* 0x0000000223027223 */ /* 0x040fe40000000022 */
[C---:B------:R-:W-:Y:S02]  /*1240*/  FMUL R34, R35.reuse, R30 ;  /* 0x0000001e23227220 */ /* 0x040fe40000400000 */
[----:B------:R-:W-:Y:S02]  /*1250*/  FMUL R35, R35, R31 ;  /* 0x0000001f23237220 */ /* 0x000fe40000400000 */
[----:B------:R-:W-:Y:S01]  /*1260*/  FMUL R31, R32, c[0x0][0x188] ;  /* 0x00006200201f7a20 */ /* 0x000fe20000400000 */
[----:B------:R-:W-:Y:S01]  /*1270*/  FSEL R32, R41, -INF , !P1 ;  /* 0xff80000029207808 */ /* 0x000fe20004800000 */
[----:B------:R-:W-:-:S03]  /*1280*/  FMUL R30, R33, c[0x0][0x188] ;  /* 0x00006200211e7a20 */ /* 0x000fc60000400000 */
[----:B------:R-:W-:Y:S02]  /*1290*/  FSEL R31, R31, -INF , !P0 ;  /* 0xff8000001f1f7808 */ /* 0x000fe40004000000 */
[----:B------:R-:W-:Y:S02]  /*12a0*/  FMNMX R40, R18, R32, !PT ;  /* 0x0000002012287209 */ /* 0x000fe40007800000 */
[----:B------:R-:W-:Y:S02]  /*12b0*/  FSEL R30, R30, -INF , !P5 ;  /* 0xff8000001e1e7808 */ /* 0x000fe40006800000 */
[----:B------:R-:W-:Y:S01]  /*12c0*/  FMNMX R33, R31, R40, !PT ;  /* 0x000000281f217209 */ /* 0x000fe20007800000 */
[----:B------:R-:W-:Y:S01]  /*12d0*/  FMUL R25, R25, c[0x0][0x188] ;  /* 0x0000620019197a20 */ /* 0x000fe20000400000 */
[----:B------:R-:W-:Y:S02]  /*12e0*/  FSEL R42, R24, -INF , !P4 ;  /* 0xff800000182a7808 */ /* 0x000fe40006000000 */
[----:B------:R-:W-:Y:S01]  /*12f0*/  FMNMX R33, R30, R33, !PT ;  /* 0x000000211e217209 */ /* 0x000fe20007800000 */
[----:B------:R-:W-:Y:S01]  /*1300*/  FMUL R16, R16, c[0x0][0x188] ;  /* 0x0000620010107a20 */ /* 0x000fe20000400000 */
[----:B------:R-:W-:-:S02]  /*1310*/  FSEL R43, R25, -INF , !P3 ;  /* 0xff800000192b7808 */ /* 0x000fc40005800000 */
[----:B------:R-:W-:Y:S01]  /*1320*/  FMNMX R24, R42, R33, !PT ;  /* 0x000000212a187209 */ /* 0x000fe20007800000 */
[----:B------:R-:W-:Y:S01]  /*1330*/  FMUL R17, R17, c[0x0][0x188] ;  /* 0x0000620011117a20 */ /* 0x000fe20000400000 */
[----:B------:R-:W-:Y:S02]  /*1340*/  FSEL R56, R16, -INF , !P2 ;  /* 0xff80000010387808 */ /* 0x000fe40005000000 */
[----:B------:R-:W-:Y:S02]  /*1350*/  FMNMX R25, R43, R24, !PT ;  /* 0x000000182b197209 */ /* 0x000fe40007800000 */
[----:B------:R-:W-:Y:S02]  /*1360*/  FSEL R57, R17, -INF , !P6 ;  /* 0xff80000011397808 */ /* 0x000fe40007000000 */
[----:B------:R-:W-:-:S04]  /*1370*/  FMNMX R16, R56, R25, !PT ;  /* 0x0000001938107209 */ /* 0x000fc80007800000 */
[----:B------:R-:W-:-:S05]  /*1380*/  FMNMX R16, R57, R16, !PT ;  /* 0x0000001039107209 */ /* 0x000fca0007800000 */
[----:B------:R-:W0:Y:S02]  /*1390*/  SHFL.BFLY PT, R17, R16, 0x2, 0x1f ;  /* 0x0c401f0010117f89 */ /* 0x000e2400000e0000 */
[----:B0-----:R-:W-:-:S05]  /*13a0*/  FMNMX R17, R16, R17, !PT ;  /* 0x0000001110117209 */ /* 0x001fca0007800000 */
[----:B------:R-:W0:Y:S02]  /*13b0*/  SHFL.BFLY PT, R24, R17, 0x1, 0x1f ;  /* 0x0c201f0011187f89 */ /* 0x000e2400000e0000 */
[----:B0-----:R-:W-:-:S04]  /*13c0*/  FMNMX R25, R17, R24, !PT ;  /* 0x0000001811197209 */ /* 0x001fc80007800000 */
[----:B------:R-:W-:-:S05]  /*13d0*/  FMNMX R40, R25, R50, !PT ;  /* 0x0000003219287209 */ /* 0x000fca0007800000 */
[--C-:B------:R-:W-:Y:S02]  /*13e0*/  FADD R18, R18, -R40.reuse ;  /* 0x8000002812127221 */ /* 0x100fe40000000000 */
[----:B------:R-:W-:Y:S02]  /*13f0*/  FADD R32, R32, -R40 ;  /* 0x8000002820207221 */ /* 0x000fe40000000000 */
[----:B------:R-:W-:Y:S02]  /*1400*/  FMUL R18, R18, 1.4426950216293334961 ;  /* 0x3fb8aa3b12127820 */ /* 0x000fe40000400000 */
[----:B------:R-:W-:Y:S02]  /*1410*/  FMUL R32, R32, 1.4426950216293334961 ;  /* 0x3fb8aa3b20207820 */ /* 0x000fe40000400000 */
[----:B------:R-:W-:Y:S08]  /*1420*/  MUFU.EX2 R24, R18 ;  /* 0x0000001200187308 */ /* 0x000ff00000000800 */
[----:B------:R-:W0:Y:S01]  /*1430*/  MUFU.EX2 R33, R32 ;  /* 0x0000002000217308 */ /* 0x000e220000000800 */
[----:B------:R-:W-:Y:S01]  /*1440*/  F2FP.PACK_AB R25, R59, R26 ;  /* 0x0000001a3b19723e */ /* 0x000fe200000000ff */
[----:B0-----:R-:W-:Y:S01]  /*1450*/  FADD R59, R24, R33 ;  /* 0x00000021183b7221 */ /* 0x001fe20000000000 */
[----:B------:R-:W-:Y:S01]  /*1460*/  F2FP.PACK_AB R24, R33, R24 ;  /* 0x000000182118723e */ /* 0x000fe200000000ff */
[----:B------:R-:W-:-:S04]  /*1470*/  FADD R33, -R40, R50 ;  /* 0x0000003228217221 */ /* 0x000fc80000000100 */
[----:B------:R-:W-:-:S06]  /*1480*/  FMUL R41, R33, 1.4426950216293334961 ;  /* 0x3fb8aa3b21297820 */ /* 0x000fcc0000400000 */
[----:B------:R-:W0:Y:S01]  /*1490*/  MUFU.EX2 R41, R41 ;  /* 0x0000002900297308 */ /* 0x000e220000000800 */
[--C-:B------:R-:W-:Y:S02]  /*14a0*/  FADD R31, R31, -R40.reuse ;  /* 0x800000281f1f7221 */ /* 0x100fe40000000000 */
[----:B------:R-:W-:Y:S02]  /*14b0*/  FADD R30, R30, -R40 ;  /* 0x800000281e1e7221 */ /* 0x000fe40000000000 */
[----:B------:R-:W-:Y:S01]  /*14c0*/  FMUL R31, R31, 1.4426950216293334961 ;  /* 0x3fb8aa3b1f1f7820 */ /* 0x000fe20000400000 */
[----:B------:R-:W-:Y:S01]  /*14d0*/  F2FP.PACK_AB R27, R19, R27 ;  /* 0x0000001b131b723e */ /* 0x000fe200000000ff */
[----:B------:R-:W-:Y:S01]  /*14e0*/  BAR.SYNC.DEFER_BLOCKING 0x0 ;  /* 0x0000000000007b1d */ /* 0x000fe20000010000 */
[----:B------:R-:W-:-:S05]  /*14f0*/  FMUL R50, R30, 1.4426950216293334961 ;  /* 0x3fb8aa3b1e327820 */ /* 0x000fca0000400000 */
[----:B------:R1:W2:Y:S01]  /*1500*/  MUFU.EX2 R26, R31 ;  /* 0x0000001f001a7308 */ /* 0x0002a20000000800 */
[C---:B0-----:R-:W-:Y:S02]  /*1510*/  FMUL R32, R41.reuse, R28 ;  /* 0x0000001c29207220 */ /* 0x041fe40000400000 */
[----:B------:R-:W-:Y:S01]  /*1520*/  FMUL R33, R41, R29 ;  /* 0x0000001d29217220 */ /* 0x000fe20000400000 */
[----:B------:R-:W0:Y:S04]  /*1530*/  LDSM.16.M88.4 R16, [R51+0x400] ;  /* 0x000400003310783b */ /* 0x000e280000000200 */
[----:B-1----:R-:W1:Y:S01]  /*1540*/  LDSM.16.M88.4 R28, [R51+0x600] ;  /* 0x00060000331c783b */ /* 0x002e620000000200 */
[----:B------:R-:W3:Y:S01]  /*1550*/  MUFU.EX2 R50, R50 ;  /* 0x0000003200327308 */ /* 0x000ee20000000800 */
[----:B--2---:R-:W-:-:S02]  /*1560*/  FADD R59, R26, R59 ;  /* 0x0000003b1a3b7221 */ /* 0x004fc40000000000 */
[C---:B------:R-:W-:Y:S02]  /*1570*/  FMUL R20, R41.reuse, R20 ;  /* 0x0000001429147220 */ /* 0x040fe40000400000 */
[----:B------:R-:W-:Y:S02]  /*1580*/  FMUL R21, R41, R21 ;  /* 0x0000001529157220 */ /* 0x000fe40000400000 */
[--C-:B------:R-:W-:Y:S01]  /*1590*/  FADD R42, R42, -R40.reuse ;  /* 0x800000282a2a7221 */ /* 0x100fe20000000000 */
[----:B---3--:R-:W-:Y:S01]  /*15a0*/  F2FP.PACK_AB R26, R50, R26 ;  /* 0x0000001a321a723e */ /* 0x008fe200000000ff */
[--C-:B------:R-:W-:Y:S02]  /*15b0*/  FADD R43, R43, -R40.reuse ;  /* 0x800000282b2b7221 */ /* 0x100fe40000000000 */
[--C-:B------:R-:W-:Y:S02]  /*15c0*/  FADD R56, R56, -R40.reuse ;  /* 0x8000002838387221 */ /* 0x100fe40000000000 */
[----:B------:R-:W-:-:S02]  /*15d0*/  FADD R57, R57, -R40 ;  /* 0x8000002839397221 */ /* 0x000fc40000000000 */
[C---:B0-----:R-:W-:Y:S08]  /*15e0*/  HMMA.16816.F32 R20, R24.reuse, R16, R20 ;  /* 0x000000101814723c */ /* 0x041ff00000001814 */
[----:B-1----:R-:W-:Y:S01]  /*15f0*/  HMMA.16816.F32 R24, R24, R28, R32 ;  /* 0x0000001c1818723c */ /* 0x002fe20000001820 */
[----:B------:R-:W-:-:S06]  /*1600*/  FMUL R17, R43, 1.4426950216293334961 ;  /* 0x3fb8aa3b2b117820 */ /* 0x000fcc0000400000 */
[----:B------:R-:W-:Y:S02]  /*1610*/  FMUL R32, R42, 1.4426950216293334961 ;  /* 0x3fb8aa3b2a207820 */ /* 0x000fe40000400000 */
[----:B------:R-:W-:-:S04]  /*1620*/  FMUL R34, R56, 1.4426950216293334961 ;  /* 0x3fb8aa3b38227820 */ /* 0x000fc80000400000 */
[----:B------:R-:W0:Y:S01]  /*1630*/  MUFU.EX2 R32, R32 ;  /* 0x0000002000207308 */ /* 0x000e220000000800 */
[----:B------:R-:W-:-:S07]  /*1640*/  FMUL R29, R57, 1.4426950216293334961 ;  /* 0x3fb8aa3b391d7820 */ /* 0x000fce0000400000 */
[----:B------:R-:W1:Y:S01]  /*1650*/  MUFU.EX2 R17, R17 ;  /* 0x0000001100117308 */ /* 0x000e620000000800 */
[----:B------:R-:W-:-:S07]  /*1660*/  FADD R59, R50, R59 ;  /* 0x0000003b323b7221 */ /* 0x000fce0000000000 */
[----:B------:R-:W2:Y:S01]  /*1670*/  MUFU.EX2 R34, R34 ;  /* 0x0000002200227308 */ /* 0x000ea20000000800 */
[----:B0-----:R-:W-:-:S07]  /*1680*/  FADD R16, R32, R59 ;  /* 0x0000003b20107221 */ /* 0x001fce0000000000 */
[----:B------:R-:W0:Y:S01]  /*1690*/  MUFU.EX2 R29, R29 ;  /* 0x0000001d001d7308 */ /* 0x000e220000000800 */
[----:B-1----:R-:W-:-:S04]  /*16a0*/  FADD R33, R17, R16 ;  /* 0x0000001011217221 */ /* 0x002fc80000000000 */
[----:B--2---:R-:W-:-:S04]  /*16b0*/  FADD R16, R34, R33 ;  /* 0x0000002122107221 */ /* 0x004fc80000000000 */
[----:B0-----:R-:W-:-:S05]  /*16c0*/  FADD R42, R29, R16 ;  /* 0x000000101d2a7221 */ /* 0x001fca0000000000 */
[----:B------:R-:W0:Y:S01]  /*16d0*/  SHFL.BFLY PT, R33, R42, 0x2, 0x1f ;  /* 0x0c401f002a217f89 */ /* 0x000e2200000e0000 */
[----:B------:R-:W-:Y:S01]  /*16e0*/  UIADD3 UR4, UP0, UR4, 0x20, URZ ;  /* 0x0000002004047890 */ /* 0x000fe2000ff1e03f */
[----:B------:R-:W-:Y:S02]  /*16f0*/  F2FP.PACK_AB R32, R17, R32 ;  /* 0x000000201120723e */ /* 0x000fe400000000ff */
[----:B------:R-:W-:Y:S02]  /*1700*/  F2FP.PACK_AB R34, R29, R34 ;  /* 0x000000221d22723e */ /* 0x000fe400000000ff */
[----:B------:R-:W-:Y:S01]  /*1710*/  F2FP.PACK_AB R35, R37, R36 ;  /* 0x000000242523723e */ /* 0x000fe200000000ff */
[----:B------:R-:W-:Y:S01]  /*1720*/  UIADD3.X UR5, URZ, UR5, URZ, UP0, !UPT ;  /* 0x000000053f057290 */ /* 0x000fe200087fe43f */
[----:B------:R-:W-:Y:S01]  /*1730*/  ISETP.LE.U32.AND P0, PT, R64, UR4, PT ;  /* 0x0000000440007c0c */ /* 0x000fe2000bf03070 */
[----:B0-----:R-:W-:Y:S01]  /*1740*/  FADD R16, R42, R33 ;  /* 0x000000212a107221 */ /* 0x001fe20000000000 */
[----:B------:R-:W-:-:S04]  /*1750*/  F2FP.PACK_AB R33, R39, R38 ;  /* 0x000000262721723e */ /* 0x000fc800000000ff */
[----:B------:R-:W0:Y:S03]  /*1760*/  SHFL.BFLY PT, R17, R16, 0x1, 0x1f ;  /* 0x0c201f0010117f89 */ /* 0x000e2600000e0000 */
[----:B------:R-:W-:Y:S07]  /*1770*/  HMMA.16816.F32 R20, R32, R18, R20 ;  /* 0x000000122014723c */ /* 0x000fee0000001814 */
[----:B------:R-:W-:-:S05]  /*1780*/  IMAD.U32 R18, RZ, RZ, UR5 ;  /* 0x00000005ff127e24 */ /* 0x000fca000f8e00ff */
[----:B------:R-:W-:Y:S01]  /*1790*/  ISETP.GE.U32.AND.EX P0, PT, R18, RZ, PT, P0 ;  /* 0x000000ff1200720c */ /* 0x000fe20003f06100 */
[----:B------:R-:W-:Y:S01]  /*17a0*/  IMAD.MOV.U32 R19, RZ, RZ, 0x20 ;  /* 0x00000020ff137424 */ /* 0x000fe200078e00ff */
[----:B------:R-:W-:Y:S01]  /*17b0*/  HMMA.16816.F32 R28, R32, R30, R24 ;  /* 0x0000001e201c723c */ /* 0x000fe20000001818 */
[----:B------:R-:W-:Y:S01]  /*17c0*/  MOV R50, R40 ;  /* 0x0000002800327202 */ /* 0x000fe20000000f00 */
[----:B------:R-:W-:Y:S02]  /*17d0*/  IMAD.MOV.U32 R56, RZ, RZ, R7 ;  /* 0x000000ffff387224 */ /* 0x000fe400078e0007 */
[----:B0-----:R-:W-:Y:S02]  /*17e0*/  FADD R18, R16, R17 ;  /* 0x0000001110127221 */ /* 0x001fe40000000000 */
[C---:B------:R-:W-:Y:S02]  /*17f0*/  IMAD R5, R19.reuse, c[0x0][0x1b4], R5 ;  /* 0x00006d0013057a24 */ /* 0x040fe400078e0205 */
[----:B------:R-:W-:-:S02]  /*1800*/  IMAD R6, R19, c[0x0][0x1a4], R6 ;  /* 0x0000690013067a24 */ /* 0x000fc400078e0206 */
[----:B------:R-:W-:Y:S01]  /*1810*/  FFMA R3, R41, R3, R18 ;  /* 0x0000000329037223 */ /* 0x000fe20000000012 */
[----:B------:R-:W-:Y:S05]  /*1820*/  @!P0 BRA `(.L_x_1) ;  /* 0xfffff07000008947 */ /* 0x000fea000383ffff */
.L_x_0:
[----:B------:R-:W1:Y:S01]  /*1830*/  S2R R24, SR_CTAID.Y ;  /* 0x0000000000187919 */ /* 0x000e620000002600 */
[----:B0-----:R-:W-:Y:S01]  /*1840*/  IMAD R5, R58, c[0x0][0x1c4], RZ ;  /* 0x000071003a057a24 */ /* 0x001fe200078e02ff */
[----:B------:R-:W-:Y:S01]  /*1850*/  LOP3.LUT R6, R63, 0x8, RZ, 0xc0, !PT ;  /* 0x000000083f067812 */ /* 0x000fe200078ec0ff */
[----:B------:R-:W-:Y:S01]  /*1860*/  IMAD.MOV.U32 R18, RZ, RZ, R21 ;  /* 0x000000ffff127224 */ /* 0x000fe200078e0015 */
[----:B------:R-:W0:Y:S01]  /*1870*/  S2R R12, SR_TID.X ;  /* 0x00000000000c7919 */ /* 0x000e220000002100 */
[----:B------:R-:W-:Y:S01]  /*1880*/  IMAD.SHL.U32 R9, R5, 0x2, RZ ;  /* 0x0000000205097824 */ /* 0x000fe200078e00ff */
[----:B------:R-:W-:Y:S01]  /*1890*/  SHF.R.U32.HI R11, RZ, 0x1, R6 ;  /* 0x00000001ff0b7819 */ /* 0x000fe20000011606 */
[----:B------:R-:W-:Y:S01]  /*18a0*/  IMAD.MOV.U32 R25, RZ, RZ, 0x3dc6b27f ;  /* 0x3dc6b27fff197424 */ /* 0x000fe200078e00ff */
[--C-:B------:R-:W-:Y:S01]  /*18b0*/  SHF.R.S32.HI R6, RZ, 0x4, R63.reuse ;  /* 0x00000004ff067819 */ /* 0x100fe2000001143f */
[----:B------:R-:W-:Y:S01]  /*18c0*/  BAR.SYNC.DEFER_BLOCKING 0x0 ;  /* 0x0000000000007b1d */ /* 0x000fe20000010000 */
[----:B------:R-:W-:Y:S01]  /*18d0*/  SHF.R.S32.HI R8, RZ, 0x3, R63 ;  /* 0x00000003ff087819 */ /* 0x000fe2000001143f */
[----:B------:R-:W-:Y:S01]  /*18e0*/  IMAD R68, R68, 0x4, R11 ;  /* 0x0000000444447824 */ /* 0x000fe200078e020b */
[----:B------:R-:W-:Y:S01]  /*18f0*/  ISETP.NE.U32.AND P1, PT, R69, RZ, PT ;  /* 0x000000ff4500720c */ /* 0x000fe20003f25070 */
[----:B------:R-:W-:Y:S01]  /*1900*/  IMAD.MOV.U32 R11, RZ, RZ, R2 ;  /* 0x000000ffff0b7224 */ /* 0x000fe200078e0002 */
[----:B------:R-:W-:Y:S01]  /*1910*/  SGXT R8, R8, 0x1 ;  /* 0x000000010808781a */ /* 0x000fe20000000200 */
[----:B------:R-:W-:-:S03]  /*1920*/  IMAD R62, R62, c[0x0][0x1c8], RZ ;  /* 0x000072003e3e7a24 */ /* 0x000fc600078e02ff */
[----:B------:R-:W-:Y:S02]  /*1930*/  FSETP.GEU.AND P6, PT, |R11|, 1.175494350822287508e-38, PT ;  /* 0x008000000b00780b */ /* 0x000fe40003fce200 */
[----:B------:R-:W-:Y:S01]  /*1940*/  LOP3.LUT R8, R8, 0x140, RZ, 0xc0, !PT ;  /* 0x0000014008087812 */ /* 0x000fe200078ec0ff */
[----:B-1----:R-:W-:-:S03]  /*1950*/  IMAD R4, R24, c[0x0][0x1c0], RZ ;  /* 0x0000700018047a24 */ /* 0x002fc600078e02ff */
[----:B------:R-:W-:Y:S02]  /*1960*/  LOP3.LUT R8, R8, 0x38, R67, 0xf8, !PT ;  /* 0x0000003808087812 */ /* 0x000fe400078ef843 */
[----:B------:R-:W-:Y:S02]  /*1970*/  LOP3.LUT R67, R67, 0x38, RZ, 0xc0, !PT ;  /* 0x0000003843437812 */ /* 0x000fe400078ec0ff */
[----:B------:R-:W-:Y:S02]  /*1980*/  SHF.L.U32 R0, R4, 0x1, RZ ;  /* 0x0000000104007819 */ /* 0x000fe400000006ff */
[----:B0-----:R-:W-:Y:S01]  /*1990*/  SHF.L.U32 R12, R12, 0x6, RZ ;  /* 0x000000060c0c7819 */ /* 0x001fe200000006ff */
[----:B------:R-:W-:Y:S01]  /*19a0*/  IMAD.IADD R67, R67, 0x1, R68 ;  /* 0x0000000143437824 */ /* 0x000fe200078e0244 */
[----:B------:R-:W-:Y:S02]  /*19b0*/  IADD3 R0, P0, P5, R9, c[0x0][0x178], R0 ;  /* 0x00005e0009007a10 */ /* 0x000fe40007d1e000 */
[----:B------:R-:W-:-:S02]  /*19c0*/  MOV R9, R3 ;  /* 0x0000000300097202 */ /* 0x000fc40000000f00 */
[----:B------:R-:W-:Y:S01]  /*19d0*/  SGXT R3, R6, 0x1 ;  /* 0x000000010603781a */ /* 0x000fe20000000200 */
[----:B------:R-:W-:Y:S01]  /*19e0*/  IMAD.HI R6, R5, 0x2, RZ ;  /* 0x0000000205067827 */ /* 0x000fe200078e02ff */
[----:B------:R-:W-:Y:S02]  /*19f0*/  FSETP.GT.AND P3, PT, |R9|, 8.50705917302346158658e+37, PT ;  /* 0x7e8000000900780b */ /* 0x000fe40003f64200 */
[----:B------:R-:W-:Y:S01]  /*1a00*/  LOP3.LUT R10, R3, 0x204, RZ, 0xc0, !PT ;  /* 0x00000204030a7812 */ /* 0x000fe200078ec0ff */
[----:B------:R-:W-:Y:S01]  /*1a10*/  IMAD.HI R3, R4, 0x2, RZ ;  /* 0x0000000204037827 */ /* 0x000fe200078e02ff */
[C---:B------:R-:W-:Y:S02]  /*1a20*/  FSETP.GEU.AND P2, PT, |R9|.reuse, 1.175494350822287508e-38, PT ;  /* 0x008000000900780b */ /* 0x040fe40003f4e200 */
[C---:B------:R-:W-:Y:S01]  /*1a30*/  FSETP.GEU.AND P4, PT, R9.reuse, 1.175494350822287508e-38, PT ;  /* 0x008000000900780b */ /* 0x040fe20003f8e000 */
[----:B------:R-:W-:Y:S01]  /*1a40*/  FMUL R4, R9, 8388608 ;  /* 0x4b00000009047820 */ /* 0x000fe20000400000 */
[----:B------:R-:W-:Y:S01]  /*1a50*/  IADD3.X R3, R6, c[0x0][0x17c], R3, P0, P5 ;  /* 0x00005f0006037a10 */ /* 0x000fe200007ea403 */
[----:B------:R-:W-:Y:S01]  /*1a60*/  IMAD R10, R69, 0x4, R10 ;  /* 0x00000004450a7824 */ /* 0x000fe200078e020a */
[----:B------:R-:W-:-:S02]  /*1a70*/  FSETP.GT.AND P5, PT, |R11|, 8.50705917302346158658e+37, PT ;  /* 0x7e8000000b00780b */ /* 0x000fc40003fa4200 */
[----:B------:R-:W-:Y:S01]  /*1a80*/  FSEL R2, R4, R9, !P4 ;  /* 0x0000000904027208 */ /* 0x000fe20006000000 */
[----:B------:R-:W-:Y:S01]  /*1a90*/  @P3 FMUL R9, R9, 0.25 ;  /* 0x3e80000009093820 */ /* 0x000fe20000400000 */
[----:B------:R-:W-:Y:S01]  /*1aa0*/  SEL R5, RZ, 0x204, !P1 ;  /* 0x00000204ff057807 */ /* 0x000fe20004800000 */
[C---:B------:R-:W-:Y:S01]  /*1ab0*/  FMUL R4, R11.reuse, 8388608 ;  /* 0x4b0000000b047820 */ /* 0x040fe20000400000 */
[----:B------:R-:W-:Y:S01]  /*1ac0*/  FSETP.GEU.AND P1, PT, R11, 1.175494350822287508e-38, PT ;  /* 0x008000000b00780b */ /* 0x000fe20003f2e000 */
[----:B------:R-:W-:Y:S01]  /*1ad0*/  @!P2 FMUL R9, R9, 16777216 ;  /* 0x4b8000000909a820 */ /* 0x000fe20000400000 */
[----:B------:R-:W-:Y:S01]  /*1ae0*/  LOP3.LUT R6, R5, 0x3c, R66, 0x78, !PT ;  /* 0x0000003c05067812 */ /* 0x000fe200078e7842 */
[----:B------:R-:W-:Y:S01]  /*1af0*/  @P3 FMUL R29, R29, 0.25 ;  /* 0x3e8000001d1d3820 */ /* 0x000fe20000400000 */
[----:B------:R-:W-:Y:S01]  /*1b00*/  FSEL R4, R4, R11, !P1 ;  /* 0x0000000b04047208 */ /* 0x000fe20004800000 */
[----:B------:R-:W0:Y:S01]  /*1b10*/  MUFU.RCP R5, R9 ;  /* 0x0000000900057308 */ /* 0x000e220000001000 */
[----:B------:R-:W-:Y:S01]  /*1b20*/  LOP3.LUT P0, RZ, R63, 0x60, RZ, 0xc0, !PT ;  /* 0x000000603fff7812 */ /* 0x000fe2000780c0ff */
[----:B------:R-:W-:Y:S01]  /*1b30*/  @P5 FMUL R11, R11, 0.25 ;  /* 0x3e8000000b0b5820 */ /* 0x000fe20000400000 */
[----:B------:R-:W-:Y:S01]  /*1b40*/  LOP3.LUT R63, R8, 0x40, R63, 0x78, !PT ;  /* 0x00000040083f7812 */ /* 0x000fe200078e783f */
[----:B------:R-:W-:Y:S01]  /*1b50*/  @P3 FMUL R28, R28, 0.25 ;  /* 0x3e8000001c1c3820 */ /* 0x000fe20000400000 */
[----:B------:R-:W-:Y:S01]  /*1b60*/  LOP3.LUT R21, R6, 0x40, R12, 0xf8, !PT ;  /* 0x0000004006157812 */ /* 0x000fe200078ef80c */
[----:B------:R-:W-:Y:S01]  /*1b70*/  @!P6 FMUL R11, R11, 16777216 ;  /* 0x4b8000000b0be820 */ /* 0x000fe20000400000 */
[----:B------:R-:W-:Y:S01]  /*1b80*/  IADD3 R6, R4, -0x3f3504f3, RZ ;  /* 0xc0cafb0d04067810 */ /* 0x000fe20007ffe0ff */
[----:B------:R-:W-:Y:S01]  /*1b90*/  IMAD.IADD R63, R10, 0x1, R63 ;  /* 0x000000010a3f7824 */ /* 0x000fe200078e023f */
[----:B------:R-:W-:Y:S01]  /*1ba0*/  LOP3.LUT R66, R66, 0x78, RZ, 0xc0, !PT ;  /* 0x0000007842427812 */ /* 0x000fe200078ec0ff */
[----:B------:R-:W1:Y:S01]  /*1bb0*/  MUFU.RCP R10, R11 ;  /* 0x0000000b000a7308 */ /* 0x000e620000001000 */
[----:B------:R-:W-:Y:S01]  /*1bc0*/  @P3 FMUL R18, R18, 0.25 ;  /* 0x3e80000012123820 */ /* 0x000fe20000400000 */
[----:B------:R-:W-:Y:S01]  /*1bd0*/  LOP3.LUT R13, R6, 0xff800000, RZ, 0xc0, !PT ;  /* 0xff800000060d7812 */ /* 0x000fe200078ec0ff */
[----:B------:R-:W-:Y:S01]  /*1be0*/  @P3 FMUL R20, R20, 0.25 ;  /* 0x3e80000014143820 */ /* 0x000fe20000400000 */
[----:B------:R-:W-:Y:S01]  /*1bf0*/  ISETP.GE.U32.AND P3, PT, R4, 0x7f800000, PT ;  /* 0x7f8000000400780c */ /* 0x000fe20003f66070 */
[----:B------:R-:W-:-:S02]  /*1c00*/  @!P2 FMUL R29, R29, 16777216 ;  /* 0x4b8000001d1da820 */ /* 0x000fc40000400000 */
[----:B------:R-:W-:Y:S02]  /*1c10*/  @!P2 FMUL R28, R28, 16777216 ;  /* 0x4b8000001c1ca820 */ /* 0x000fe40000400000 */
[----:B------:R-:W-:Y:S02]  /*1c20*/  @!P2 FMUL R18, R18, 16777216 ;  /* 0x4b8000001212a820 */ /* 0x000fe40000400000 */
[----:B------:R-:W-:Y:S01]  /*1c30*/  @!P2 FMUL R20, R20, 16777216 ;  /* 0x4b8000001414a820 */ /* 0x000fe20000400000 */
[----:B------:R-:W-:Y:S01]  /*1c40*/  ISETP.GE.U32.AND P2, PT, R2, 0x7f800000, PT ;  /* 0x7f8000000200780c */ /* 0x000fe20003f46070 */
[----:B------:R-:W-:Y:S02]  /*1c50*/  @P5 FMUL R30, R30, 0.25 ;  /* 0x3e8000001e1e5820 */ /* 0x000fe40000400000 */
[----:B------:R-:W-:Y:S02]  /*1c60*/  @P5 FMUL R22, R22, 0.25 ;  /* 0x3e80000016165820 */ /* 0x000fe40000400000 */
[----:B0-----:R-:W-:-:S02]  /*1c70*/  FMUL R15, R5, R29 ;  /* 0x0000001d050f7220 */ /* 0x001fc40000400000 */
[C---:B------:R-:W-:Y:S02]  /*1c80*/  FMUL R16, R5.reuse, R28 ;  /* 0x0000001c05107220 */ /* 0x040fe40000400000 */
[C---:B------:R-:W-:Y:S02]  /*1c90*/  FMUL R18, R5.reuse, R18 ;  /* 0x0000001205127220 */ /* 0x040fe40000400000 */
[----:B------:R-:W-:Y:S01]  /*1ca0*/  FMUL R19, R5, R20 ;  /* 0x0000001405137220 */ /* 0x000fe20000400000 */
[----:B------:R-:W-:Y:S01]  /*1cb0*/  IADD3 R5, R2, -0x3f3504f3, RZ ;  /* 0xc0cafb0d02057810 */ /* 0x000fe20007ffe0ff */
[----:B------:R-:W-:Y:S01]  /*1cc0*/  @P5 FMUL R31, R31, 0.25 ;  /* 0x3e8000001f1f5820 */ /* 0x000fe20000400000 */
[----:B------:R-:W-:Y:S01]  /*1cd0*/  F2FP.PACK_AB R18, R15, R18 ;  /* 0x000000120f12723e */ /* 0x000fe200000000ff */
[----:B------:R-:W-:Y:S01]  /*1ce0*/  @P5 FMUL R23, R23, 0.25 ;  /* 0x3e80000017175820 */ /* 0x000fe20000400000 */
[----:B------:R-:W-:Y:S01]  /*1cf0*/  LOP3.LUT R9, R5, 0xff800000, RZ, 0xc0, !PT ;  /* 0xff80000005097812 */ /* 0x000fe200078ec0ff */
[----:B------:R-:W-:Y:S01]  /*1d00*/  IMAD.IADD R6, R4, 0x1, -R13 ;  /* 0x0000000104067824 */ /* 0x000fe200078e0a0d */
[----:B------:R-:W-:Y:S01]  /*1d10*/  F2FP.PACK_AB R16, R16, R19 ;  /* 0x000000131010723e */ /* 0x000fe200000000ff */
[----:B------:R-:W-:Y:S01]  /*1d20*/  @!P6 FMUL R30, R30, 16777216 ;  /* 0x4b8000001e1ee820 */ /* 0x000fe20000400000 */
[----:B------:R-:W-:Y:S01]  /*1d30*/  IADD3 R5, R2, -R9, RZ ;  /* 0x8000000902057210 */ /* 0x000fe20007ffe0ff */
[----:B------:R-:W-:Y:S01]  /*1d40*/  @!P6 FMUL R22, R22, 16777216 ;  /* 0x4b8000001616e820 */ /* 0x000fe20000400000 */
[----:B------:R-:W-:Y:S01]  /*1d50*/  STS [R21+0x80], R18 ;  /* 0x0000801215007388 */ /* 0x000fe20000000800 */
[----:B------:R-:W-:-:S02]  /*1d60*/  @!P6 FMUL R31, R31, 16777216 ;  /* 0x4b8000001f1fe820 */ /* 0x000fc40000400000 */
[----:B------:R-:W-:Y:S01]  /*1d70*/  @!P6 FMUL R23, R23, 16777216 ;  /* 0x4b8000001717e820 */ /* 0x000fe20000400000 */
[----:B------:R0:W-:Y:S01]  /*1d80*/  STS [R21], R16 ;  /* 0x0000001015007388 */ /* 0x0001e20000000800 */
[----:B------:R-:W-:Y:S02]  /*1d90*/  FADD R12, R6, -1 ;  /* 0xbf800000060c7421 */ /* 0x000fe40000000000 */
[C---:B-1----:R-:W-:Y:S02]  /*1da0*/  FMUL R14, R10.reuse, R30 ;  /* 0x0000001e0a0e7220 */ /* 0x042fe40000400000 */
[C---:B------:R-:W-:Y:S02]  /*1db0*/  FMUL R17, R10.reuse, R22 ;  /* 0x000000160a117220 */ /* 0x040fe40000400000 */
[C---:B------:R-:W-:Y:S02]  /*1dc0*/  FMUL R6, R10.reuse, R31 ;  /* 0x0000001f0a067220 */ /* 0x040fe40000400000 */
[----:B------:R-:W-:Y:S01]  /*1dd0*/  FMUL R23, R10, R23 ;  /* 0x000000170a177220 */ /* 0x000fe20000400000 */
[----:B------:R-:W-:Y:S01]  /*1de0*/  F2FP.PACK_AB R14, R14, R17 ;  /* 0x000000110e0e723e */ /* 0x000fe200000000ff */
[----:B------:R-:W-:Y:S01]  /*1df0*/  FADD R8, R5, -1 ;  /* 0xbf80000005087421 */ /* 0x000fe20000000000 */
[----:B------:R-:W-:Y:S01]  /*1e00*/  LOP3.LUT R17, R21, 0x40, RZ, 0x3c, !PT ;  /* 0x0000004015117812 */ /* 0x000fe200078e3cff */
[----:B------:R-:W-:Y:S01]  /*1e10*/  FFMA.FTZ R11, R12, R25, -0.16845393180847167969 ;  /* 0xbe2c7f300c0b7423 */ /* 0x000fe20000010019 */
[----:B------:R-:W-:Y:S01]  /*1e20*/  F2FP.PACK_AB R23, R6, R23 ;  /* 0x000000170617723e */ /* 0x000fe200000000ff */
[----:B------:R-:W-:Y:S01]  /*1e30*/  FFMA.FTZ R5, R8, R25, -0.16845393180847167969 ;  /* 0xbe2c7f3008057423 */ /* 0x000fe20000010019 */
[----:B0-----:R-:W-:Y:S01]  /*1e40*/  LOP3.LUT R16, R63, 0x4, RZ, 0x3c, !PT ;  /* 0x000000043f107812 */ /* 0x001fe200078e3cff */
[----:B------:R-:W-:Y:S01]  /*1e50*/  STS [R17+0x100], R14 ;  /* 0x0001000e11007388 */ /* 0x000fe20000000800 */
[----:B------:R-:W-:Y:S01]  /*1e60*/  FFMA.FTZ R11, R12, R11, 0.1716887056827545166 ;  /* 0x3e2fcf2a0c0b7423 */ /* 0x000fe2000001000b */
[----:B------:R-:W0:Y:S01]  /*1e70*/  I2F R10, R13 ;  /* 0x0000000d000a7306 */ /* 0x000e220000201400 */
[----:B------:R-:W-:Y:S01]  /*1e80*/  FFMA.FTZ R5, R8, R5, 0.1716887056827545166 ;  /* 0x3e2fcf2a08057423 */ /* 0x000fe20000010005 */
[----:B------:R-:W-:Y:S01]  /*1e90*/  STS [R17+0x180], R23 ;  /* 0x0001801711007388 */ /* 0x000fe20000000800 */
[----:B------:R-:W-:-:S02]  /*1ea0*/  FFMA.FTZ R11, R12, R11, -0.17900948226451873779 ;  /* 0xbe374e430c0b7423 */ /* 0x000fc4000001000b */
[----:B------:R-:W-:Y:S01]  /*1eb0*/  FFMA.FTZ R5, R8, R5, -0.17900948226451873779 ;  /* 0xbe374e4308057423 */ /* 0x000fe20000010005 */
[----:B------:R-:W-:Y:S01]  /*1ec0*/  BAR.SYNC.DEFER_BLOCKING 0x0 ;  /* 0x0000000000007b1d */ /* 0x000fe20000010000 */
[----:B------:R-:W-:Y:S02]  /*1ed0*/  FFMA.FTZ R11, R12, R11, 0.20512372255325317383 ;  /* 0x3e520bf40c0b7423 */ /* 0x000fe4000001000b */
[----:B------:R-:W-:Y:S02]  /*1ee0*/  FFMA.FTZ R5, R8, R5, 0.20512372255325317383 ;  /* 0x3e520bf408057423 */ /* 0x000fe40000010005 */
[----:B------:R-:W-:Y:S01]  /*1ef0*/  FFMA.FTZ R15, R12, R11, -0.24046532809734344482 ;  /* 0xbe763c8b0c0f7423 */ /* 0x000fe2000001000b */
[----:B------:R1:W2:Y:S01]  /*1f00*/  I2F R6, R9 ;  /* 0x0000000900067306 */ /* 0x0002a20000201400 */
[----:B------:R-:W-:Y:S02]  /*1f10*/  FFMA.FTZ R5, R8, R5, -0.24046532809734344482 ;  /* 0xbe763c8b08057423 */ /* 0x000fe40000010005 */
[----:B------:R-:W-:-:S02]  /*1f20*/  FFMA.FTZ R15, R12, R15, 0.28857114911079406738 ;  /* 0x3e93bf990c0f7423 */ /* 0x000fc4000001000f */
[----:B------:R-:W-:Y:S01]  /*1f30*/  FFMA.FTZ R11, R8, R5, 0.28857114911079406738 ;  /* 0x3e93bf99080b7423 */ /* 0x000fe20000010005 */
[----:B------:R-:W-:Y:S01]  /*1f40*/  FSEL R5, RZ, -23, P4 ;  /* 0xc1b80000ff057808 */ /* 0x000fe20002000000 */
[----:B------:R-:W-:Y:S02]  /*1f50*/  FFMA.FTZ R15, R12, R15, -0.36067417263984680176 ;  /* 0xbeb8aa490c0f7423 */ /* 0x000fe4000001000f */
[----:B------:R-:W-:Y:S01]  /*1f60*/  FFMA.FTZ R11, R8, R11, -0.36067417263984680176 ;  /* 0xbeb8aa49080b7423 */ /* 0x000fe2000001000b */
[----:B-1----:R-:W-:Y:S01]  /*1f70*/  FSEL R9, RZ, -23, P1 ;  /* 0xc1b80000ff097808 */ /* 0x002fe20000800000 */
[----:B------:R-:W-:Y:S01]  /*1f80*/  FFMA.FTZ R15, R12, R15, 0.48089820146560668945 ;  /* 0x3ef6384a0c0f7423 */ /* 0x000fe2000001000f */
[----:B------:R-:W-:Y:S01]  /*1f90*/  FSETP.NEU.AND P1, PT, R2, RZ, PT ;  /* 0x000000ff0200720b */ /* 0x000fe20003f2d000 */
[----:B------:R-:W-:Y:S02]  /*1fa0*/  FFMA.FTZ R11, R8, R11, 0.48089820146560668945 ;  /* 0x3ef6384a080b7423 */ /* 0x000fe4000001000b */
[----:B------:R-:W-:-:S02]  /*1fb0*/  FFMA.FTZ R15, R12, R15, -0.72134751081466674805 ;  /* 0xbf38aa3b0c0f7423 */ /* 0x000fc4000001000f */
[----:B------:R-:W-:Y:S01]  /*1fc0*/  FFMA.FTZ R11, R8, R11, -0.72134751081466674805 ;  /* 0xbf38aa3b080b7423 */ /* 0x000fe2000001000b */
[----:B------:R-:W1:Y:S01]  /*1fd0*/  LDS R63, [R63] ;  /* 0x000000003f3f7984 */ /* 0x000e620000000800 */
[----:B------:R-:W-:Y:S02]  /*1fe0*/  FMUL R15, R12, R15 ;  /* 0x0000000f0c0f7220 */ /* 0x000fe40000400000 */
[----:B------:R-:W-:Y:S01]  /*1ff0*/  FMUL R11, R8, R11 ;  /* 0x0000000b080b7220 */ /* 0x000fe20000400000 */
[----:B------:R-:W3:Y:S01]  /*2000*/  LDS R17, [R16] ;  /* 0x0000000010117984 */ /* 0x000ee20000000800 */
[----:B------:R-:W-:Y:S02]  /*2010*/  FMUL R15, R12, R15 ;  /* 0x0000000f0c0f7220 */ /* 0x000fe40000400000 */
[----:B------:R-:W-:Y:S02]  /*2020*/  FMUL R11, R8, R11 ;  /* 0x0000000b080b7220 */ /* 0x000fe40000400000 */
[----:B0-----:R-:W-:-:S02]  /*2030*/  FFMA.FTZ R9, R10, 1.1920928955078125e-07, R9 ;  /* 0x340000000a097823 */ /* 0x001fc40000010009 */
[----:B------:R-:W-:Y:S02]  /*2040*/  FFMA.FTZ R12, R12, 1.4426950216293334961, R15 ;  /* 0x3fb8aa3b0c0c7823 */ /* 0x000fe4000001000f */
[----:B--2---:R-:W-:Y:S02]  /*2050*/  FFMA.FTZ R5, R6, 1.1920928955078125e-07, R5 ;  /* 0x3400000006057823 */ /* 0x004fe40000010005 */
[----:B------:R-:W-:Y:S02]  /*2060*/  FFMA.FTZ R8, R8, 1.4426950216293334961, R11 ;  /* 0x3fb8aa3b08087823 */ /* 0x000fe4000001000b */
[----:B------:R-:W-:Y:S02]  /*2070*/  IMAD.MOV.U32 R10, RZ, RZ, c[0x0][0x1c8] ;  /* 0x00007200ff0a7624 */ /* 0x000fe400078e00ff */
[----:B------:R-:W-:Y:S02]  /*2080*/  FADD R12, R9, R12 ;  /* 0x0000000c090c7221 */ /* 0x000fe40000000000 */
[----:B------:R-:W-:Y:S01]  /*2090*/  FADD R6, R5, R8 ;  /* 0x0000000805067221 */ /* 0x000fe20000000000 */
[----:B------:R-:W-:Y:S01]  /*20a0*/  @P2 MOV R5, 0x7f800000 ;  /* 0x7f80000000052802 */ /* 0x000fe20000000f00 */
[----:B------:R-:W-:-:S02]  /*20b0*/  IMAD R9, R10, 0x4, R62 ;  /* 0x000000040a097824 */ /* 0x000fc400078e023e */
[----:B------:R-:W-:Y:S02]  /*20c0*/  @P3 IMAD.MOV.U32 R13, RZ, RZ, 0x7f800000 ;  /* 0x7f800000ff0d3424 */ /* 0x000fe400078e00ff */
[----:B------:R-:W-:Y:S01]  /*20d0*/  @P2 FFMA.FTZ R6, R2, R5, +INF ;  /* 0x7f80000002062423 */ /* 0x000fe20000010005 */
[----:B------:R-:W-:Y:S01]  /*20e0*/  LEA R11, R10, R9, 0x2 ;  /* 0x000000090a0b7211 */ /* 0x000fe200078e10ff */
[C---:B------:R-:W-:Y:S01]  /*20f0*/  @P3 FFMA.FTZ R12, R4.reuse, R13, +INF ;  /* 0x7f800000040c3423 */ /* 0x040fe2000001000d */
[----:B------:R-:W-:Y:S02]  /*2100*/  FSETP.NEU.AND P2, PT, R4, RZ, PT ;  /* 0x000000ff0400720b */ /* 0x000fe40003f4d000 */
[-C--:B------:R-:W-:Y:S01]  /*2110*/  LEA R4, P3, R62, R0.reuse, 0x1 ;  /* 0x000000003e047211 */ /* 0x080fe200078608ff */
[----:B------:R-:W-:Y:S01]  /*2120*/  IMAD R13, R10, 0x4, R11 ;  /* 0x000000040a0d7824 */ /* 0x000fe200078e020b */
[----:B------:R-:W-:Y:S02]  /*2130*/  LEA R8, P4, R9, R0, 0x1 ;  /* 0x0000000009087211 */ /* 0x000fe400078808ff */
[----:B------:R-:W-:-:S02]  /*2140*/  LEA.HI.X.SX32 R5, R62, R3, 0x1, P3 ;  /* 0x000000033e057211 */ /* 0x000fc400018f0eff */
[-C--:B------:R-:W-:Y:S02]  /*2150*/  LEA R10, P5, R11, R0.reuse, 0x1 ;  /* 0x000000000b0a7211 */ /* 0x080fe400078a08ff */
[----:B------:R-:W-:Y:S01]  /*2160*/  LEA R2, P3, R13, R0, 0x1 ;  /* 0x000000000d027211 */ /* 0x000fe200078608ff */
[----:B-1----:R0:W-:Y:S01]  /*2170*/  STG.E.U16 [R4.64], R63 ;  /* 0x0000003f04007986 */ /* 0x0021e2000c101506 */
[-C--:B------:R-:W-:Y:S02]  /*2180*/  LEA.HI.X.SX32 R9, R9, R3.reuse, 0x1, P4 ;  /* 0x0000000309097211 */ /* 0x080fe400020f0eff */
[-C--:B------:R-:W-:Y:S02]  /*2190*/  LEA.HI.X.SX32 R11, R11, R3.reuse, 0x1, P5 ;  /* 0x000000030b0b7211 */ /* 0x080fe400028f0eff */
[----:B------:R-:W-:Y:S01]  /*21a0*/  LEA.HI.X.SX32 R3, R13, R3, 0x1, P3 ;  /* 0x000000030d037211 */ /* 0x000fe200018f0eff */
[----:B---3--:R1:W-:Y:S01]  /*21b0*/  STG.E.U16 [R8.64], R17 ;  /* 0x0000001108007986 */ /* 0x0083e2000c101506 */
[----:B------:R-:W-:-:S02]  /*21c0*/  PRMT R0, R17, 0x7632, R0 ;  /* 0x0000763211007816 */ /* 0x000fc40000000000 */
[----:B------:R-:W-:Y:S02]  /*21d0*/  FSEL R13, R6, -INF , P1 ;  /* 0xff800000060d7808 */ /* 0x000fe40000800000 */
[----:B------:R-:W-:Y:S02]  /*21e0*/  FSEL R12, R12, -INF , P2 ;  /* 0xff8000000c0c7808 */ /* 0x000fe40001000000 */
[----:B0-----:R-:W-:Y:S01]  /*21f0*/  PRMT R5, R63, 0x7632, R5 ;  /* 0x000076323f057816 */ /* 0x001fe20000000005 */
[----:B------:R-:W-:Y:S02]  /*2200*/  FFMA R6, R13, 0.69314718246459960938, R40 ;  /* 0x3f3172180d067823 */ /* 0x000fe40000000028 */
[----:B------:R-:W-:Y:S02]  /*2210*/  FFMA R7, R12, 0.69314718246459960938, R7 ;  /* 0x3f3172180c077823 */ /* 0x000fe40000000007 */
[----:B------:R1:W-:Y:S04]  /*2220*/  STG.E.U16 [R10.64], R5 ;  /* 0x000000050a007986 */ /* 0x0003e8000c101506 */
[----:B------:R1:W-:Y:S04]  /*2230*/  STG.E.U16 [R2.64], R0 ;  /* 0x0000000002007986 */ /* 0x0003e8000c101506 */
[----:B------:R-:W-:Y:S06]  /*2240*/  BAR.SYNC.DEFER_BLOCKING 0x0 ;  /* 0x0000000000007b1d */ /* 0x000fec0000010000 */
[----:B------:R1:W-:Y:S04]  /*2250*/  STS.64 [R66], R6 ;  /* 0x0000000642007388 */ /* 0x0003e80000000a00 */
[----:B------:R-:W-:Y:S06]  /*2260*/  BAR.SYNC.DEFER_BLOCKING 0x0 ;  /* 0x0000000000007b1d */ /* 0x000fec0000010000 */
[----:B------:R-:W-:Y:S05]  /*2270*/  @P0 EXIT ;  /* 0x000000000000094d */ /* 0x000fea0003800000 */
[----:B-1----:R-:W0:Y:S01]  /*2280*/  LDS R67, [R67] ;  /* 0x0000000043437984 */ /* 0x002e220000000800 */
[----:B------:R-:W-:Y:S01]  /*2290*/  IMAD R0, R24, c[0x0][0x1cc], RZ ;  /* 0x0000730018007a24 */ /* 0x000fe200078e02ff */
[C---:B------:R-:W-:Y:S01]  /*22a0*/  SHF.L.U32 R3, R58.reuse, 0x2, RZ ;  /* 0x000000023a037819 */ /* 0x040fe200000006ff */
[----:B------:R-:W-:-:S04]  /*22b0*/  IMAD.HI R5, R58, 0x4, RZ ;  /* 0x000000043a057827 */ /* 0x000fc800078e02ff */
[C---:B------:R-:W-:Y:S02]  /*22c0*/  IMAD.SHL.U32 R2, R0.reuse, 0x4, RZ ;  /* 0x0000000400027824 */ /* 0x040fe400078e00ff */
[----:B------:R-:W-:-:S03]  /*22d0*/  IMAD.HI R0, R0, 0x4, RZ ;  /* 0x0000000400007827 */ /* 0x000fc600078e02ff */
[----:B------:R-:W-:-:S04]  /*22e0*/  IADD3 R2, P0, P1, R3, c[0x0][0x180], R2 ;  /* 0x0000600003027a10 */ /* 0x000fc8000791e002 */
[----:B------:R-:W-:-:S05]  /*22f0*/  IADD3.X R3, R5, c[0x0][0x184], R0, P0, P1 ;  /* 0x0000610005037a10 */ /* 0x000fca00007e2400 */
[----:B0-----:R-:W-:Y:S01]  /*2300*/  STG.E [R2.64], R67 ;  /* 0x0000004302007986 */ /* 0x001fe2000c101906 */
[----:B------:R-:W-:Y:S05]  /*2310*/  EXIT ;  /* 0x000000000000794d */ /* 0x000fea0003800000 */
.L_x_2:
[----:B------:R-:W-:-:S00]  /*2320*/  BRA `(.L_x_2) ;  /* 0xfffffff000007947 */ /* 0x000fc0000383ffff */
[----:B------:R-:W-:-:S00]  /*2330*/  NOP ;  /* 0x0000000000007918 */ /* 0x000fc00000000000 */
        /* <DEDUP_REMOVED lines=12> */
.L_x_3:


//--------------------- .nv.global.init           --------------------------
	.section	.nv.global.init,"aw",@progbits
.nv.global.init:
	.type		_$_str,@object
	.size		_$_str,(.L_0 - _$_str)
_$_str:
        /*0000*/ 	.byte	0x5f, 0x5f, 0x43, 0x55, 0x44, 0x41, 0x5f, 0x46, 0x54, 0x5a, 0x00
.L_0:


//--------------------- .nv.shared.attn_fwd       --------------------------
	.section	.nv.shared.attn_fwd,"aw",@nobits
	.sectionflags	@""
	.align	16
